//
// Generated by NVIDIA NVVM Compiler
//
// Compiler Build ID: CL-36424714
// Cuda compilation tools, release 13.0, V13.0.88
// Based on NVVM 20.0.0
//

.version 9.0
.target sm_100
.address_size 64

	// .globl	_Z21mixing_network_kernelPfS_S_S_S_S_S_iiiii
.global .align 4 .b8 precalc_xorwow_matrix[102400];
.global .align 4 .b8 precalc_xorwow_offset_matrix[102400];
.global .align 4 .b8 mrg32k3aM1[2304];
.global .align 4 .b8 mrg32k3aM2[2304];
.global .align 4 .b8 mrg32k3aM1SubSeq[2016];
.global .align 4 .b8 mrg32k3aM2SubSeq[2016];
.global .align 4 .b8 mrg32k3aM1Seq[2304];
.global .align 4 .b8 mrg32k3aM2Seq[2304];
.const .align 8 .b8 __cr_lgamma_table[72];

.visible .entry _Z21mixing_network_kernelPfS_S_S_S_S_S_iiiii(
	.param .u64 .ptr .align 1 _Z21mixing_network_kernelPfS_S_S_S_S_S_iiiii_param_0,
	.param .u64 .ptr .align 1 _Z21mixing_network_kernelPfS_S_S_S_S_S_iiiii_param_1,
	.param .u64 .ptr .align 1 _Z21mixing_network_kernelPfS_S_S_S_S_S_iiiii_param_2,
	.param .u64 .ptr .align 1 _Z21mixing_network_kernelPfS_S_S_S_S_S_iiiii_param_3,
	.param .u64 .ptr .align 1 _Z21mixing_network_kernelPfS_S_S_S_S_S_iiiii_param_4,
	.param .u64 .ptr .align 1 _Z21mixing_network_kernelPfS_S_S_S_S_S_iiiii_param_5,
	.param .u64 .ptr .align 1 _Z21mixing_network_kernelPfS_S_S_S_S_S_iiiii_param_6,
	.param .u32 _Z21mixing_network_kernelPfS_S_S_S_S_S_iiiii_param_7,
	.param .u32 _Z21mixing_network_kernelPfS_S_S_S_S_S_iiiii_param_8,
	.param .u32 _Z21mixing_network_kernelPfS_S_S_S_S_S_iiiii_param_9,
	.param .u32 _Z21mixing_network_kernelPfS_S_S_S_S_S_iiiii_param_10,
	.param .u32 _Z21mixing_network_kernelPfS_S_S_S_S_S_iiiii_param_11
)
{
	.local .align 16 .b8 	__local_depot0[256];
	.reg .b64 	%SP;
	.reg .b64 	%SPL;
	.reg .pred 	%p<87>;
	.reg .b32 	%r<314>;
	.reg .b32 	%f<543>;
	.reg .b64 	%rd<255>;

	mov.u64 	%SPL, __local_depot0;
	ld.param.u64 	%rd20, [_Z21mixing_network_kernelPfS_S_S_S_S_S_iiiii_param_0];
	ld.param.u64 	%rd21, [_Z21mixing_network_kernelPfS_S_S_S_S_S_iiiii_param_1];
	ld.param.u64 	%rd22, [_Z21mixing_network_kernelPfS_S_S_S_S_S_iiiii_param_2];
	ld.param.u64 	%rd23, [_Z21mixing_network_kernelPfS_S_S_S_S_S_iiiii_param_3];
	ld.param.u64 	%rd24, [_Z21mixing_network_kernelPfS_S_S_S_S_S_iiiii_param_4];
	ld.param.u64 	%rd25, [_Z21mixing_network_kernelPfS_S_S_S_S_S_iiiii_param_5];
	ld.param.u64 	%rd26, [_Z21mixing_network_kernelPfS_S_S_S_S_S_iiiii_param_6];
	ld.param.u32 	%r155, [_Z21mixing_network_kernelPfS_S_S_S_S_S_iiiii_param_7];
	ld.param.u32 	%r151, [_Z21mixing_network_kernelPfS_S_S_S_S_S_iiiii_param_8];
	ld.param.u32 	%r152, [_Z21mixing_network_kernelPfS_S_S_S_S_S_iiiii_param_9];
	ld.param.u32 	%r153, [_Z21mixing_network_kernelPfS_S_S_S_S_S_iiiii_param_10];
	ld.param.u32 	%r154, [_Z21mixing_network_kernelPfS_S_S_S_S_S_iiiii_param_11];
	cvta.to.global.u64 	%rd1, %rd22;
	cvta.to.global.u64 	%rd2, %rd23;
	cvta.to.global.u64 	%rd3, %rd24;
	cvta.to.global.u64 	%rd4, %rd21;
	cvta.to.global.u64 	%rd5, %rd20;
	cvta.to.global.u64 	%rd6, %rd26;
	cvta.to.global.u64 	%rd7, %rd25;
	add.u64 	%rd8, %SPL, 0;
	mov.u32 	%r156, %ctaid.x;
	mov.u32 	%r157, %ntid.x;
	mov.u32 	%r158, %tid.x;
	mad.lo.s32 	%r1, %r156, %r157, %r158;
	setp.ge.s32 	%p1, %r1, %r155;
	@%p1 bra 	$L__BB0_124;
	setp.lt.s32 	%p2, %r153, 1;
	@%p2 bra 	$L__BB0_40;
	add.s32 	%r2, %r153, -1;
	and.b32  	%r3, %r153, 15;
	setp.lt.u32 	%p3, %r2, 15;
	mov.b32 	%r259, 0;
	@%p3 bra 	$L__BB0_5;
	and.b32  	%r259, %r153, 2147483632;
	mov.b32 	%r269, 0;
$L__BB0_4:
	.pragma "nounroll";
	mul.wide.u32 	%rd28, %r269, 4;
	add.s64 	%rd29, %rd8, %rd28;
	mov.f32 	%f57, 0f00000000;
	st.local.v4.f32 	[%rd29], {%f57, %f57, %f57, %f57};
	st.local.v4.f32 	[%rd29+16], {%f57, %f57, %f57, %f57};
	st.local.v4.f32 	[%rd29+32], {%f57, %f57, %f57, %f57};
	st.local.v4.f32 	[%rd29+48], {%f57, %f57, %f57, %f57};
	add.s32 	%r269, %r269, 16;
	setp.eq.s32 	%p4, %r269, %r259;
	@%p4 bra 	$L__BB0_5;
	bra.uni 	$L__BB0_4;
$L__BB0_5:
	setp.eq.s32 	%p5, %r3, 0;
	@%p5 bra 	$L__BB0_14;
	and.b32  	%r6, %r153, 7;
	setp.lt.u32 	%p6, %r3, 8;
	@%p6 bra 	$L__BB0_8;
	mul.wide.u32 	%rd30, %r259, 4;
	add.s64 	%rd31, %rd8, %rd30;
	mov.b32 	%r161, 0;
	st.local.u32 	[%rd31], %r161;
	st.local.u32 	[%rd31+4], %r161;
	st.local.u32 	[%rd31+8], %r161;
	st.local.u32 	[%rd31+12], %r161;
	st.local.u32 	[%rd31+16], %r161;
	st.local.u32 	[%rd31+20], %r161;
	st.local.u32 	[%rd31+24], %r161;
	st.local.u32 	[%rd31+28], %r161;
	add.s32 	%r259, %r259, 8;
$L__BB0_8:
	setp.eq.s32 	%p7, %r6, 0;
	@%p7 bra 	$L__BB0_14;
	and.b32  	%r9, %r153, 3;
	setp.lt.u32 	%p8, %r6, 4;
	@%p8 bra 	$L__BB0_11;
	mul.wide.u32 	%rd32, %r259, 4;
	add.s64 	%rd33, %rd8, %rd32;
	mov.b32 	%r162, 0;
	st.local.u32 	[%rd33], %r162;
	st.local.u32 	[%rd33+4], %r162;
	st.local.u32 	[%rd33+8], %r162;
	st.local.u32 	[%rd33+12], %r162;
	add.s32 	%r259, %r259, 4;
$L__BB0_11:
	setp.eq.s32 	%p9, %r9, 0;
	@%p9 bra 	$L__BB0_14;
	mov.b32 	%r263, 0;
$L__BB0_13:
	.pragma "nounroll";
	mul.wide.u32 	%rd34, %r259, 4;
	add.s64 	%rd35, %rd8, %rd34;
	mov.b32 	%r164, 0;
	st.local.u32 	[%rd35], %r164;
	add.s32 	%r259, %r259, 1;
	add.s32 	%r263, %r263, 1;
	setp.ne.s32 	%p10, %r263, %r9;
	@%p10 bra 	$L__BB0_13;
$L__BB0_14:
	setp.lt.s32 	%p11, %r154, 1;
	mul.lo.s32 	%r16, %r154, %r1;
	@%p11 bra 	$L__BB0_28;
	and.b32  	%r17, %r154, 7;
	add.s32 	%r18, %r17, -1;
	and.b32  	%r19, %r154, 3;
	and.b32  	%r20, %r154, 2147483640;
	and.b32  	%r21, %r154, 1;
	mov.b32 	%r264, 0;
$L__BB0_16:
	setp.lt.u32 	%p20, %r154, 8;
	mul.wide.u32 	%rd48, %r264, 4;
	add.s64 	%rd9, %rd8, %rd48;
	ld.local.f32 	%f516, [%rd9];
	mov.b32 	%r267, 0;
	@%p20 bra 	$L__BB0_19;
	mov.b32 	%r265, 0;
$L__BB0_18:
	.pragma "nounroll";
	add.s32 	%r171, %r265, %r16;
	mul.wide.s32 	%rd49, %r171, 4;
	add.s64 	%rd50, %rd4, %rd49;
	ld.global.f32 	%f175, [%rd50];
	mad.lo.s32 	%r172, %r265, %r153, %r264;
	mul.wide.u32 	%rd51, %r172, 4;
	add.s64 	%rd52, %rd1, %rd51;
	ld.global.f32 	%f176, [%rd52];
	fma.rn.f32 	%f177, %f175, %f176, %f516;
	ld.global.f32 	%f178, [%rd50+4];
	add.s32 	%r173, %r172, %r153;
	mul.wide.u32 	%rd53, %r173, 4;
	add.s64 	%rd54, %rd1, %rd53;
	ld.global.f32 	%f179, [%rd54];
	fma.rn.f32 	%f180, %f178, %f179, %f177;
	ld.global.f32 	%f181, [%rd50+8];
	add.s32 	%r174, %r173, %r153;
	mul.wide.u32 	%rd55, %r174, 4;
	add.s64 	%rd56, %rd1, %rd55;
	ld.global.f32 	%f182, [%rd56];
	fma.rn.f32 	%f183, %f181, %f182, %f180;
	ld.global.f32 	%f184, [%rd50+12];
	add.s32 	%r175, %r174, %r153;
	mul.wide.u32 	%rd57, %r175, 4;
	add.s64 	%rd58, %rd1, %rd57;
	ld.global.f32 	%f185, [%rd58];
	fma.rn.f32 	%f186, %f184, %f185, %f183;
	ld.global.f32 	%f187, [%rd50+16];
	add.s32 	%r176, %r175, %r153;
	mul.wide.u32 	%rd59, %r176, 4;
	add.s64 	%rd60, %rd1, %rd59;
	ld.global.f32 	%f188, [%rd60];
	fma.rn.f32 	%f189, %f187, %f188, %f186;
	ld.global.f32 	%f190, [%rd50+20];
	add.s32 	%r177, %r176, %r153;
	mul.wide.u32 	%rd61, %r177, 4;
	add.s64 	%rd62, %rd1, %rd61;
	ld.global.f32 	%f191, [%rd62];
	fma.rn.f32 	%f192, %f190, %f191, %f189;
	ld.global.f32 	%f193, [%rd50+24];
	add.s32 	%r178, %r177, %r153;
	mul.wide.u32 	%rd63, %r178, 4;
	add.s64 	%rd64, %rd1, %rd63;
	ld.global.f32 	%f194, [%rd64];
	fma.rn.f32 	%f195, %f193, %f194, %f192;
	ld.global.f32 	%f196, [%rd50+28];
	add.s32 	%r179, %r178, %r153;
	mul.wide.u32 	%rd65, %r179, 4;
	add.s64 	%rd66, %rd1, %rd65;
	ld.global.f32 	%f197, [%rd66];
	fma.rn.f32 	%f516, %f196, %f197, %f195;
	add.s32 	%r265, %r265, 8;
	setp.ne.s32 	%p21, %r265, %r20;
	mov.u32 	%r267, %r20;
	@%p21 bra 	$L__BB0_18;
$L__BB0_19:
	setp.eq.s32 	%p22, %r17, 0;
	@%p22 bra 	$L__BB0_27;
	setp.lt.u32 	%p23, %r18, 3;
	@%p23 bra 	$L__BB0_22;
	add.s32 	%r180, %r267, %r16;
	mul.wide.s32 	%rd67, %r180, 4;
	add.s64 	%rd68, %rd4, %rd67;
	ld.global.f32 	%f199, [%rd68];
	mad.lo.s32 	%r181, %r267, %r153, %r264;
	mul.wide.u32 	%rd69, %r181, 4;
	add.s64 	%rd70, %rd1, %rd69;
	ld.global.f32 	%f200, [%rd70];
	fma.rn.f32 	%f201, %f199, %f200, %f516;
	ld.global.f32 	%f202, [%rd68+4];
	add.s32 	%r182, %r181, %r153;
	mul.wide.u32 	%rd71, %r182, 4;
	add.s64 	%rd72, %rd1, %rd71;
	ld.global.f32 	%f203, [%rd72];
	fma.rn.f32 	%f204, %f202, %f203, %f201;
	ld.global.f32 	%f205, [%rd68+8];
	add.s32 	%r183, %r182, %r153;
	mul.wide.u32 	%rd73, %r183, 4;
	add.s64 	%rd74, %rd1, %rd73;
	ld.global.f32 	%f206, [%rd74];
	fma.rn.f32 	%f207, %f205, %f206, %f204;
	ld.global.f32 	%f208, [%rd68+12];
	add.s32 	%r184, %r183, %r153;
	mul.wide.u32 	%rd75, %r184, 4;
	add.s64 	%rd76, %rd1, %rd75;
	ld.global.f32 	%f209, [%rd76];
	fma.rn.f32 	%f516, %f208, %f209, %f207;
	add.s32 	%r267, %r267, 4;
$L__BB0_22:
	setp.eq.s32 	%p24, %r19, 0;
	@%p24 bra 	$L__BB0_27;
	setp.eq.s32 	%p25, %r19, 1;
	@%p25 bra 	$L__BB0_25;
	add.s32 	%r185, %r267, %r16;
	mul.wide.s32 	%rd77, %r185, 4;
	add.s64 	%rd78, %rd4, %rd77;
	ld.global.f32 	%f211, [%rd78];
	mad.lo.s32 	%r186, %r267, %r153, %r264;
	mul.wide.u32 	%rd79, %r186, 4;
	add.s64 	%rd80, %rd1, %rd79;
	ld.global.f32 	%f212, [%rd80];
	fma.rn.f32 	%f213, %f211, %f212, %f516;
	ld.global.f32 	%f214, [%rd78+4];
	add.s32 	%r187, %r186, %r153;
	mul.wide.u32 	%rd81, %r187, 4;
	add.s64 	%rd82, %rd1, %rd81;
	ld.global.f32 	%f215, [%rd82];
	fma.rn.f32 	%f516, %f214, %f215, %f213;
	add.s32 	%r267, %r267, 2;
$L__BB0_25:
	setp.eq.s32 	%p26, %r21, 0;
	@%p26 bra 	$L__BB0_27;
	add.s32 	%r188, %r267, %r16;
	mul.wide.s32 	%rd83, %r188, 4;
	add.s64 	%rd84, %rd4, %rd83;
	ld.global.f32 	%f216, [%rd84];
	mad.lo.s32 	%r189, %r267, %r153, %r264;
	mul.wide.u32 	%rd85, %r189, 4;
	add.s64 	%rd86, %rd1, %rd85;
	ld.global.f32 	%f217, [%rd86];
	fma.rn.f32 	%f516, %f216, %f217, %f516;
$L__BB0_27:
	add.s64 	%rd88, %rd2, %rd48;
	ld.global.f32 	%f218, [%rd88];
	add.f32 	%f219, %f218, %f516;
	max.f32 	%f220, %f219, 0f00000000;
	st.local.f32 	[%rd9], %f220;
	add.s32 	%r264, %r264, 1;
	setp.eq.s32 	%p27, %r264, %r153;
	@%p27 bra 	$L__BB0_40;
	bra.uni 	$L__BB0_16;
$L__BB0_28:
	setp.lt.u32 	%p12, %r2, 15;
	mov.b32 	%r271, 0;
	@%p12 bra 	$L__BB0_31;
	and.b32  	%r271, %r153, 2147483632;
	mov.b32 	%r270, 0;
$L__BB0_30:
	.pragma "nounroll";
	mul.wide.u32 	%rd36, %r270, 4;
	add.s64 	%rd37, %rd2, %rd36;
	ld.global.f32 	%f58, [%rd37];
	add.s64 	%rd38, %rd8, %rd36;
	ld.local.v4.f32 	{%f59, %f60, %f61, %f62}, [%rd38];
	add.f32 	%f63, %f58, %f59;
	max.f32 	%f64, %f63, 0f00000000;
	ld.global.f32 	%f65, [%rd37+4];
	add.f32 	%f66, %f65, %f60;
	max.f32 	%f67, %f66, 0f00000000;
	ld.global.f32 	%f68, [%rd37+8];
	add.f32 	%f69, %f68, %f61;
	max.f32 	%f70, %f69, 0f00000000;
	ld.global.f32 	%f71, [%rd37+12];
	add.f32 	%f72, %f71, %f62;
	max.f32 	%f73, %f72, 0f00000000;
	st.local.v4.f32 	[%rd38], {%f64, %f67, %f70, %f73};
	ld.global.f32 	%f74, [%rd37+16];
	ld.local.v4.f32 	{%f75, %f76, %f77, %f78}, [%rd38+16];
	add.f32 	%f79, %f74, %f75;
	max.f32 	%f80, %f79, 0f00000000;
	ld.global.f32 	%f81, [%rd37+20];
	add.f32 	%f82, %f81, %f76;
	max.f32 	%f83, %f82, 0f00000000;
	ld.global.f32 	%f84, [%rd37+24];
	add.f32 	%f85, %f84, %f77;
	max.f32 	%f86, %f85, 0f00000000;
	ld.global.f32 	%f87, [%rd37+28];
	add.f32 	%f88, %f87, %f78;
	max.f32 	%f89, %f88, 0f00000000;
	st.local.v4.f32 	[%rd38+16], {%f80, %f83, %f86, %f89};
	ld.global.f32 	%f90, [%rd37+32];
	ld.local.v4.f32 	{%f91, %f92, %f93, %f94}, [%rd38+32];
	add.f32 	%f95, %f90, %f91;
	max.f32 	%f96, %f95, 0f00000000;
	ld.global.f32 	%f97, [%rd37+36];
	add.f32 	%f98, %f97, %f92;
	max.f32 	%f99, %f98, 0f00000000;
	ld.global.f32 	%f100, [%rd37+40];
	add.f32 	%f101, %f100, %f93;
	max.f32 	%f102, %f101, 0f00000000;
	ld.global.f32 	%f103, [%rd37+44];
	add.f32 	%f104, %f103, %f94;
	max.f32 	%f105, %f104, 0f00000000;
	st.local.v4.f32 	[%rd38+32], {%f96, %f99, %f102, %f105};
	ld.global.f32 	%f106, [%rd37+48];
	ld.local.v4.f32 	{%f107, %f108, %f109, %f110}, [%rd38+48];
	add.f32 	%f111, %f106, %f107;
	max.f32 	%f112, %f111, 0f00000000;
	ld.global.f32 	%f113, [%rd37+52];
	add.f32 	%f114, %f113, %f108;
	max.f32 	%f115, %f114, 0f00000000;
	ld.global.f32 	%f116, [%rd37+56];
	add.f32 	%f117, %f116, %f109;
	max.f32 	%f118, %f117, 0f00000000;
	ld.global.f32 	%f119, [%rd37+60];
	add.f32 	%f120, %f119, %f110;
	max.f32 	%f121, %f120, 0f00000000;
	st.local.v4.f32 	[%rd38+48], {%f112, %f115, %f118, %f121};
	add.s32 	%r270, %r270, 16;
	setp.ne.s32 	%p13, %r270, %r271;
	@%p13 bra 	$L__BB0_30;
$L__BB0_31:
	setp.eq.s32 	%p14, %r3, 0;
	@%p14 bra 	$L__BB0_40;
	and.b32  	%r37, %r153, 7;
	setp.lt.u32 	%p15, %r3, 8;
	@%p15 bra 	$L__BB0_34;
	mul.wide.u32 	%rd39, %r271, 4;
	add.s64 	%rd40, %rd2, %rd39;
	ld.global.f32 	%f122, [%rd40];
	add.s64 	%rd41, %rd8, %rd39;
	ld.local.f32 	%f123, [%rd41];
	add.f32 	%f124, %f122, %f123;
	max.f32 	%f125, %f124, 0f00000000;
	st.local.f32 	[%rd41], %f125;
	ld.global.f32 	%f126, [%rd40+4];
	ld.local.f32 	%f127, [%rd41+4];
	add.f32 	%f128, %f126, %f127;
	max.f32 	%f129, %f128, 0f00000000;
	st.local.f32 	[%rd41+4], %f129;
	ld.global.f32 	%f130, [%rd40+8];
	ld.local.f32 	%f131, [%rd41+8];
	add.f32 	%f132, %f130, %f131;
	max.f32 	%f133, %f132, 0f00000000;
	st.local.f32 	[%rd41+8], %f133;
	ld.global.f32 	%f134, [%rd40+12];
	ld.local.f32 	%f135, [%rd41+12];
	add.f32 	%f136, %f134, %f135;
	max.f32 	%f137, %f136, 0f00000000;
	st.local.f32 	[%rd41+12], %f137;
	ld.global.f32 	%f138, [%rd40+16];
	ld.local.f32 	%f139, [%rd41+16];
	add.f32 	%f140, %f138, %f139;
	max.f32 	%f141, %f140, 0f00000000;
	st.local.f32 	[%rd41+16], %f141;
	ld.global.f32 	%f142, [%rd40+20];
	ld.local.f32 	%f143, [%rd41+20];
	add.f32 	%f144, %f142, %f143;
	max.f32 	%f145, %f144, 0f00000000;
	st.local.f32 	[%rd41+20], %f145;
	ld.global.f32 	%f146, [%rd40+24];
	ld.local.f32 	%f147, [%rd41+24];
	add.f32 	%f148, %f146, %f147;
	max.f32 	%f149, %f148, 0f00000000;
	st.local.f32 	[%rd41+24], %f149;
	ld.global.f32 	%f150, [%rd40+28];
	ld.local.f32 	%f151, [%rd41+28];
	add.f32 	%f152, %f150, %f151;
	max.f32 	%f153, %f152, 0f00000000;
	st.local.f32 	[%rd41+28], %f153;
	add.s32 	%r271, %r271, 8;
$L__BB0_34:
	setp.eq.s32 	%p16, %r37, 0;
	@%p16 bra 	$L__BB0_40;
	and.b32  	%r40, %r153, 3;
	setp.lt.u32 	%p17, %r37, 4;
	@%p17 bra 	$L__BB0_37;
	mul.wide.u32 	%rd42, %r271, 4;
	add.s64 	%rd43, %rd2, %rd42;
	ld.global.f32 	%f154, [%rd43];
	add.s64 	%rd44, %rd8, %rd42;
	ld.local.f32 	%f155, [%rd44];
	add.f32 	%f156, %f154, %f155;
	max.f32 	%f157, %f156, 0f00000000;
	st.local.f32 	[%rd44], %f157;
	ld.global.f32 	%f158, [%rd43+4];
	ld.local.f32 	%f159, [%rd44+4];
	add.f32 	%f160, %f158, %f159;
	max.f32 	%f161, %f160, 0f00000000;
	st.local.f32 	[%rd44+4], %f161;
	ld.global.f32 	%f162, [%rd43+8];
	ld.local.f32 	%f163, [%rd44+8];
	add.f32 	%f164, %f162, %f163;
	max.f32 	%f165, %f164, 0f00000000;
	st.local.f32 	[%rd44+8], %f165;
	ld.global.f32 	%f166, [%rd43+12];
	ld.local.f32 	%f167, [%rd44+12];
	add.f32 	%f168, %f166, %f167;
	max.f32 	%f169, %f168, 0f00000000;
	st.local.f32 	[%rd44+12], %f169;
	add.s32 	%r271, %r271, 4;
$L__BB0_37:
	setp.eq.s32 	%p18, %r40, 0;
	@%p18 bra 	$L__BB0_40;
	mov.b32 	%r275, 0;
$L__BB0_39:
	.pragma "nounroll";
	mul.wide.u32 	%rd45, %r271, 4;
	add.s64 	%rd46, %rd2, %rd45;
	ld.global.f32 	%f170, [%rd46];
	add.s64 	%rd47, %rd8, %rd45;
	ld.local.f32 	%f171, [%rd47];
	add.f32 	%f172, %f170, %f171;
	max.f32 	%f173, %f172, 0f00000000;
	st.local.f32 	[%rd47], %f173;
	add.s32 	%r271, %r271, 1;
	add.s32 	%r275, %r275, 1;
	setp.ne.s32 	%p19, %r275, %r40;
	@%p19 bra 	$L__BB0_39;
$L__BB0_40:
	setp.lt.s32 	%p28, %r152, 1;
	@%p28 bra 	$L__BB0_124;
	setp.lt.s32 	%p29, %r153, 1;
	mul.lo.s32 	%r47, %r154, %r1;
	mul.lo.s32 	%r48, %r151, %r1;
	mul.lo.s32 	%r49, %r152, %r1;
	@%p29 bra 	$L__BB0_112;
	setp.lt.s32 	%p38, %r154, 1;
	@%p38 bra 	$L__BB0_83;
	setp.lt.s32 	%p59, %r151, 1;
	@%p59 bra 	$L__BB0_72;
	and.b32  	%r50, %r154, 7;
	and.b32  	%r51, %r151, 15;
	and.b32  	%r52, %r151, 7;
	and.b32  	%r53, %r154, 2147483640;
	and.b32  	%r54, %r151, 2147483632;
	and.b32  	%r55, %r151, 3;
	shl.b32 	%r56, %r153, 3;
	mul.wide.u32 	%rd10, %r56, 4;
	mov.b32 	%r276, 0;
	mul.wide.u32 	%rd15, %r152, 4;
$L__BB0_45:
	mov.f32 	%f526, 0f00000000;
	mov.b32 	%r277, 0;
$L__BB0_46:
	setp.lt.u32 	%p68, %r154, 8;
	mov.f32 	%f533, 0f00000000;
	mov.b32 	%r292, 0;
	@%p68 bra 	$L__BB0_49;
	and.b32  	%r230, %r154, 2147483640;
	neg.s32 	%r286, %r230;
	add.s32 	%r285, %r153, %r277;
	shl.b32 	%r231, %r153, 1;
	add.s32 	%r284, %r231, %r277;
	mad.lo.s32 	%r283, %r153, 3, %r277;
	shl.b32 	%r232, %r153, 2;
	add.s32 	%r282, %r232, %r277;
	mad.lo.s32 	%r281, %r153, 5, %r277;
	mad.lo.s32 	%r280, %r153, 6, %r277;
	mad.lo.s32 	%r279, %r153, 7, %r277;
	mul.wide.u32 	%rd177, %r277, 4;
	add.s64 	%rd254, %rd3, %rd177;
	mov.f32 	%f533, 0f00000000;
	mov.u32 	%r278, %r47;
$L__BB0_48:
	.pragma "nounroll";
	mul.wide.s32 	%rd178, %r278, 4;
	add.s64 	%rd179, %rd4, %rd178;
	ld.global.f32 	%f405, [%rd179];
	ld.global.f32 	%f406, [%rd254];
	fma.rn.f32 	%f407, %f405, %f406, %f533;
	ld.global.f32 	%f408, [%rd179+4];
	mul.wide.u32 	%rd180, %r285, 4;
	add.s64 	%rd181, %rd3, %rd180;
	ld.global.f32 	%f409, [%rd181];
	fma.rn.f32 	%f410, %f408, %f409, %f407;
	ld.global.f32 	%f411, [%rd179+8];
	mul.wide.u32 	%rd182, %r284, 4;
	add.s64 	%rd183, %rd3, %rd182;
	ld.global.f32 	%f412, [%rd183];
	fma.rn.f32 	%f413, %f411, %f412, %f410;
	ld.global.f32 	%f414, [%rd179+12];
	mul.wide.u32 	%rd184, %r283, 4;
	add.s64 	%rd185, %rd3, %rd184;
	ld.global.f32 	%f415, [%rd185];
	fma.rn.f32 	%f416, %f414, %f415, %f413;
	ld.global.f32 	%f417, [%rd179+16];
	mul.wide.u32 	%rd186, %r282, 4;
	add.s64 	%rd187, %rd3, %rd186;
	ld.global.f32 	%f418, [%rd187];
	fma.rn.f32 	%f419, %f417, %f418, %f416;
	ld.global.f32 	%f420, [%rd179+20];
	mul.wide.u32 	%rd188, %r281, 4;
	add.s64 	%rd189, %rd3, %rd188;
	ld.global.f32 	%f421, [%rd189];
	fma.rn.f32 	%f422, %f420, %f421, %f419;
	ld.global.f32 	%f423, [%rd179+24];
	mul.wide.u32 	%rd190, %r280, 4;
	add.s64 	%rd191, %rd3, %rd190;
	ld.global.f32 	%f424, [%rd191];
	fma.rn.f32 	%f425, %f423, %f424, %f422;
	ld.global.f32 	%f426, [%rd179+28];
	mul.wide.u32 	%rd192, %r279, 4;
	add.s64 	%rd193, %rd3, %rd192;
	ld.global.f32 	%f427, [%rd193];
	fma.rn.f32 	%f533, %f426, %f427, %f425;
	add.s32 	%r286, %r286, 8;
	add.s32 	%r285, %r285, %r56;
	add.s32 	%r284, %r284, %r56;
	add.s32 	%r283, %r283, %r56;
	add.s32 	%r282, %r282, %r56;
	add.s32 	%r281, %r281, %r56;
	add.s32 	%r280, %r280, %r56;
	add.s32 	%r279, %r279, %r56;
	add.s64 	%rd254, %rd254, %rd10;
	add.s32 	%r278, %r278, 8;
	setp.eq.s32 	%p69, %r286, 0;
	mov.u32 	%r292, %r53;
	@%p69 bra 	$L__BB0_49;
	bra.uni 	$L__BB0_48;
$L__BB0_49:
	setp.eq.s32 	%p70, %r50, 0;
	@%p70 bra 	$L__BB0_57;
	add.s32 	%r233, %r50, -1;
	setp.lt.u32 	%p71, %r233, 3;
	@%p71 bra 	$L__BB0_52;
	add.s32 	%r234, %r292, %r47;
	mul.wide.s32 	%rd194, %r234, 4;
	add.s64 	%rd195, %rd4, %rd194;
	ld.global.f32 	%f429, [%rd195];
	mad.lo.s32 	%r235, %r292, %r153, %r277;
	mul.wide.u32 	%rd196, %r235, 4;
	add.s64 	%rd197, %rd3, %rd196;
	ld.global.f32 	%f430, [%rd197];
	fma.rn.f32 	%f431, %f429, %f430, %f533;
	ld.global.f32 	%f432, [%rd195+4];
	add.s32 	%r236, %r235, %r153;
	mul.wide.u32 	%rd198, %r236, 4;
	add.s64 	%rd199, %rd3, %rd198;
	ld.global.f32 	%f433, [%rd199];
	fma.rn.f32 	%f434, %f432, %f433, %f431;
	ld.global.f32 	%f435, [%rd195+8];
	add.s32 	%r237, %r236, %r153;
	mul.wide.u32 	%rd200, %r237, 4;
	add.s64 	%rd201, %rd3, %rd200;
	ld.global.f32 	%f436, [%rd201];
	fma.rn.f32 	%f437, %f435, %f436, %f434;
	ld.global.f32 	%f438, [%rd195+12];
	add.s32 	%r238, %r237, %r153;
	mul.wide.u32 	%rd202, %r238, 4;
	add.s64 	%rd203, %rd3, %rd202;
	ld.global.f32 	%f439, [%rd203];
	fma.rn.f32 	%f533, %f438, %f439, %f437;
	add.s32 	%r292, %r292, 4;
$L__BB0_52:
	and.b32  	%r239, %r154, 3;
	setp.eq.s32 	%p72, %r239, 0;
	@%p72 bra 	$L__BB0_57;
	setp.eq.s32 	%p73, %r239, 1;
	@%p73 bra 	$L__BB0_55;
	add.s32 	%r240, %r292, %r47;
	mul.wide.s32 	%rd204, %r240, 4;
	add.s64 	%rd205, %rd4, %rd204;
	ld.global.f32 	%f441, [%rd205];
	mad.lo.s32 	%r241, %r292, %r153, %r277;
	mul.wide.u32 	%rd206, %r241, 4;
	add.s64 	%rd207, %rd3, %rd206;
	ld.global.f32 	%f442, [%rd207];
	fma.rn.f32 	%f443, %f441, %f442, %f533;
	ld.global.f32 	%f444, [%rd205+4];
	add.s32 	%r242, %r241, %r153;
	mul.wide.u32 	%rd208, %r242, 4;
	add.s64 	%rd209, %rd3, %rd208;
	ld.global.f32 	%f445, [%rd209];
	fma.rn.f32 	%f533, %f444, %f445, %f443;
	add.s32 	%r292, %r292, 2;
$L__BB0_55:
	and.b32  	%r243, %r154, 1;
	setp.eq.b32 	%p74, %r243, 1;
	not.pred 	%p75, %p74;
	@%p75 bra 	$L__BB0_57;
	add.s32 	%r244, %r292, %r47;
	mul.wide.s32 	%rd210, %r244, 4;
	add.s64 	%rd211, %rd4, %rd210;
	ld.global.f32 	%f446, [%rd211];
	mad.lo.s32 	%r245, %r292, %r153, %r277;
	mul.wide.u32 	%rd212, %r245, 4;
	add.s64 	%rd213, %rd3, %rd212;
	ld.global.f32 	%f447, [%rd213];
	fma.rn.f32 	%f533, %f446, %f447, %f533;
$L__BB0_57:
	setp.lt.u32 	%p76, %r151, 16;
	abs.f32 	%f41, %f533;
	mov.b32 	%r289, 0;
	@%p76 bra 	$L__BB0_60;
	mov.b32 	%r287, 0;
$L__BB0_59:
	.pragma "nounroll";
	add.s32 	%r248, %r287, %r48;
	mad.lo.s32 	%r249, %r248, %r152, %r276;
	mul.wide.s32 	%rd214, %r249, 4;
	add.s64 	%rd215, %rd5, %rd214;
	ld.global.f32 	%f449, [%rd215];
	fma.rn.f32 	%f450, %f41, %f449, %f526;
	mul.wide.u32 	%rd216, %r152, 4;
	add.s64 	%rd217, %rd215, %rd216;
	ld.global.f32 	%f451, [%rd217];
	fma.rn.f32 	%f452, %f41, %f451, %f450;
	add.s64 	%rd218, %rd217, %rd216;
	ld.global.f32 	%f453, [%rd218];
	fma.rn.f32 	%f454, %f41, %f453, %f452;
	add.s64 	%rd219, %rd218, %rd216;
	ld.global.f32 	%f455, [%rd219];
	fma.rn.f32 	%f456, %f41, %f455, %f454;
	add.s64 	%rd220, %rd219, %rd216;
	ld.global.f32 	%f457, [%rd220];
	fma.rn.f32 	%f458, %f41, %f457, %f456;
	add.s64 	%rd221, %rd220, %rd216;
	ld.global.f32 	%f459, [%rd221];
	fma.rn.f32 	%f460, %f41, %f459, %f458;
	add.s64 	%rd222, %rd221, %rd216;
	ld.global.f32 	%f461, [%rd222];
	fma.rn.f32 	%f462, %f41, %f461, %f460;
	add.s64 	%rd223, %rd222, %rd216;
	ld.global.f32 	%f463, [%rd223];
	fma.rn.f32 	%f464, %f41, %f463, %f462;
	add.s64 	%rd224, %rd223, %rd216;
	ld.global.f32 	%f465, [%rd224];
	fma.rn.f32 	%f466, %f41, %f465, %f464;
	add.s64 	%rd225, %rd224, %rd216;
	ld.global.f32 	%f467, [%rd225];
	fma.rn.f32 	%f468, %f41, %f467, %f466;
	add.s64 	%rd226, %rd225, %rd216;
	ld.global.f32 	%f469, [%rd226];
	fma.rn.f32 	%f470, %f41, %f469, %f468;
	add.s64 	%rd227, %rd226, %rd216;
	ld.global.f32 	%f471, [%rd227];
	fma.rn.f32 	%f472, %f41, %f471, %f470;
	add.s64 	%rd228, %rd227, %rd216;
	ld.global.f32 	%f473, [%rd228];
	fma.rn.f32 	%f474, %f41, %f473, %f472;
	add.s64 	%rd229, %rd228, %rd216;
	ld.global.f32 	%f475, [%rd229];
	fma.rn.f32 	%f476, %f41, %f475, %f474;
	add.s64 	%rd230, %rd229, %rd216;
	ld.global.f32 	%f477, [%rd230];
	fma.rn.f32 	%f478, %f41, %f477, %f476;
	add.s64 	%rd231, %rd230, %rd216;
	ld.global.f32 	%f479, [%rd231];
	fma.rn.f32 	%f526, %f41, %f479, %f478;
	add.s32 	%r287, %r287, 16;
	setp.ne.s32 	%p77, %r287, %r54;
	mov.u32 	%r289, %r54;
	@%p77 bra 	$L__BB0_59;
$L__BB0_60:
	setp.eq.s32 	%p78, %r51, 0;
	@%p78 bra 	$L__BB0_70;
	add.s32 	%r250, %r51, -1;
	setp.lt.u32 	%p79, %r250, 7;
	@%p79 bra 	$L__BB0_63;
	add.s32 	%r251, %r289, %r48;
	mad.lo.s32 	%r252, %r251, %r152, %r276;
	mul.wide.s32 	%rd232, %r252, 4;
	add.s64 	%rd233, %rd5, %rd232;
	ld.global.f32 	%f481, [%rd233];
	fma.rn.f32 	%f482, %f41, %f481, %f526;
	mul.wide.u32 	%rd234, %r152, 4;
	add.s64 	%rd235, %rd233, %rd234;
	ld.global.f32 	%f483, [%rd235];
	fma.rn.f32 	%f484, %f41, %f483, %f482;
	add.s64 	%rd236, %rd235, %rd234;
	ld.global.f32 	%f485, [%rd236];
	fma.rn.f32 	%f486, %f41, %f485, %f484;
	add.s64 	%rd237, %rd236, %rd234;
	ld.global.f32 	%f487, [%rd237];
	fma.rn.f32 	%f488, %f41, %f487, %f486;
	add.s64 	%rd238, %rd237, %rd234;
	ld.global.f32 	%f489, [%rd238];
	fma.rn.f32 	%f490, %f41, %f489, %f488;
	add.s64 	%rd239, %rd238, %rd234;
	ld.global.f32 	%f491, [%rd239];
	fma.rn.f32 	%f492, %f41, %f491, %f490;
	add.s64 	%rd240, %rd239, %rd234;
	ld.global.f32 	%f493, [%rd240];
	fma.rn.f32 	%f494, %f41, %f493, %f492;
	add.s64 	%rd241, %rd240, %rd234;
	ld.global.f32 	%f495, [%rd241];
	fma.rn.f32 	%f526, %f41, %f495, %f494;
	add.s32 	%r289, %r289, 8;
$L__BB0_63:
	setp.eq.s32 	%p80, %r52, 0;
	@%p80 bra 	$L__BB0_70;
	add.s32 	%r253, %r52, -1;
	setp.lt.u32 	%p81, %r253, 3;
	@%p81 bra 	$L__BB0_66;
	add.s32 	%r254, %r289, %r48;
	mad.lo.s32 	%r255, %r254, %r152, %r276;
	mul.wide.s32 	%rd242, %r255, 4;
	add.s64 	%rd243, %rd5, %rd242;
	ld.global.f32 	%f497, [%rd243];
	fma.rn.f32 	%f498, %f41, %f497, %f526;
	add.s64 	%rd245, %rd243, %rd15;
	ld.global.f32 	%f499, [%rd245];
	fma.rn.f32 	%f500, %f41, %f499, %f498;
	add.s64 	%rd246, %rd245, %rd15;
	ld.global.f32 	%f501, [%rd246];
	fma.rn.f32 	%f502, %f41, %f501, %f500;
	add.s64 	%rd247, %rd246, %rd15;
	ld.global.f32 	%f503, [%rd247];
	fma.rn.f32 	%f526, %f41, %f503, %f502;
	add.s32 	%r289, %r289, 4;
$L__BB0_66:
	setp.eq.s32 	%p82, %r55, 0;
	@%p82 bra 	$L__BB0_70;
	setp.eq.s32 	%p83, %r55, 1;
	add.s32 	%r256, %r289, %r48;
	mad.lo.s32 	%r257, %r256, %r152, %r276;
	mul.wide.s32 	%rd248, %r257, 4;
	add.s64 	%rd14, %rd5, %rd248;
	ld.global.f32 	%f504, [%rd14];
	fma.rn.f32 	%f526, %f41, %f504, %f526;
	@%p83 bra 	$L__BB0_70;
	setp.eq.s32 	%p84, %r55, 2;
	add.s64 	%rd16, %rd14, %rd15;
	ld.global.f32 	%f505, [%rd16];
	fma.rn.f32 	%f526, %f41, %f505, %f526;
	@%p84 bra 	$L__BB0_70;
	add.s64 	%rd249, %rd16, %rd15;
	ld.global.f32 	%f506, [%rd249];
	fma.rn.f32 	%f526, %f41, %f506, %f526;
$L__BB0_70:
	add.s32 	%r277, %r277, 1;
	setp.eq.s32 	%p85, %r277, %r153;
	@%p85 bra 	$L__BB0_71;
	bra.uni 	$L__BB0_46;
$L__BB0_71:
	mul.wide.u32 	%rd250, %r276, 4;
	add.s64 	%rd251, %rd7, %rd250;
	ld.global.f32 	%f507, [%rd251];
	add.f32 	%f508, %f526, %f507;
	add.s32 	%r258, %r276, %r49;
	mul.wide.s32 	%rd252, %r258, 4;
	add.s64 	%rd253, %rd6, %rd252;
	st.global.f32 	[%rd253], %f508;
	add.s32 	%r276, %r276, 1;
	setp.eq.s32 	%p86, %r276, %r152;
	@%p86 bra 	$L__BB0_124;
	bra.uni 	$L__BB0_45;
$L__BB0_72:
	add.s32 	%r220, %r152, -1;
	and.b32  	%r99, %r152, 7;
	setp.lt.u32 	%p60, %r220, 7;
	mov.b32 	%r296, 0;
	@%p60 bra 	$L__BB0_75;
	and.b32  	%r296, %r152, 2147483640;
	mov.b32 	%r294, 0;
$L__BB0_74:
	.pragma "nounroll";
	mul.wide.u32 	%rd161, %r294, 4;
	add.s64 	%rd162, %rd7, %rd161;
	ld.global.f32 	%f371, [%rd162];
	add.f32 	%f372, %f371, 0f00000000;
	add.s32 	%r222, %r294, %r49;
	mul.wide.s32 	%rd163, %r222, 4;
	add.s64 	%rd164, %rd6, %rd163;
	st.global.f32 	[%rd164], %f372;
	ld.global.f32 	%f373, [%rd162+4];
	add.f32 	%f374, %f373, 0f00000000;
	st.global.f32 	[%rd164+4], %f374;
	ld.global.f32 	%f375, [%rd162+8];
	add.f32 	%f376, %f375, 0f00000000;
	st.global.f32 	[%rd164+8], %f376;
	ld.global.f32 	%f377, [%rd162+12];
	add.f32 	%f378, %f377, 0f00000000;
	st.global.f32 	[%rd164+12], %f378;
	ld.global.f32 	%f379, [%rd162+16];
	add.f32 	%f380, %f379, 0f00000000;
	st.global.f32 	[%rd164+16], %f380;
	ld.global.f32 	%f381, [%rd162+20];
	add.f32 	%f382, %f381, 0f00000000;
	st.global.f32 	[%rd164+20], %f382;
	ld.global.f32 	%f383, [%rd162+24];
	add.f32 	%f384, %f383, 0f00000000;
	st.global.f32 	[%rd164+24], %f384;
	ld.global.f32 	%f385, [%rd162+28];
	add.f32 	%f386, %f385, 0f00000000;
	st.global.f32 	[%rd164+28], %f386;
	add.s32 	%r294, %r294, 8;
	setp.ne.s32 	%p61, %r294, %r296;
	@%p61 bra 	$L__BB0_74;
$L__BB0_75:
	setp.eq.s32 	%p62, %r99, 0;
	@%p62 bra 	$L__BB0_124;
	and.b32  	%r104, %r152, 3;
	setp.lt.u32 	%p63, %r99, 4;
	@%p63 bra 	$L__BB0_78;
	mul.wide.u32 	%rd165, %r296, 4;
	add.s64 	%rd166, %rd7, %rd165;
	ld.global.f32 	%f387, [%rd166];
	add.f32 	%f388, %f387, 0f00000000;
	add.s32 	%r223, %r296, %r49;
	mul.wide.s32 	%rd167, %r223, 4;
	add.s64 	%rd168, %rd6, %rd167;
	st.global.f32 	[%rd168], %f388;
	ld.global.f32 	%f389, [%rd166+4];
	add.f32 	%f390, %f389, 0f00000000;
	st.global.f32 	[%rd168+4], %f390;
	ld.global.f32 	%f391, [%rd166+8];
	add.f32 	%f392, %f391, 0f00000000;
	st.global.f32 	[%rd168+8], %f392;
	ld.global.f32 	%f393, [%rd166+12];
	add.f32 	%f394, %f393, 0f00000000;
	st.global.f32 	[%rd168+12], %f394;
	add.s32 	%r296, %r296, 4;
$L__BB0_78:
	setp.eq.s32 	%p64, %r104, 0;
	@%p64 bra 	$L__BB0_124;
	setp.eq.s32 	%p65, %r104, 1;
	@%p65 bra 	$L__BB0_81;
	mul.wide.u32 	%rd169, %r296, 4;
	add.s64 	%rd170, %rd7, %rd169;
	ld.global.f32 	%f395, [%rd170];
	add.f32 	%f396, %f395, 0f00000000;
	add.s32 	%r224, %r296, %r49;
	mul.wide.s32 	%rd171, %r224, 4;
	add.s64 	%rd172, %rd6, %rd171;
	st.global.f32 	[%rd172], %f396;
	ld.global.f32 	%f397, [%rd170+4];
	add.f32 	%f398, %f397, 0f00000000;
	st.global.f32 	[%rd172+4], %f398;
	add.s32 	%r296, %r296, 2;
$L__BB0_81:
	and.b32  	%r225, %r152, 1;
	setp.eq.b32 	%p66, %r225, 1;
	not.pred 	%p67, %p66;
	@%p67 bra 	$L__BB0_124;
	mul.wide.u32 	%rd173, %r296, 4;
	add.s64 	%rd174, %rd7, %rd173;
	ld.global.f32 	%f399, [%rd174];
	add.f32 	%f400, %f399, 0f00000000;
	add.s32 	%r226, %r296, %r49;
	mul.wide.s32 	%rd175, %r226, 4;
	add.s64 	%rd176, %rd6, %rd175;
	st.global.f32 	[%rd176], %f400;
	bra.uni 	$L__BB0_124;
$L__BB0_83:
	setp.lt.s32 	%p39, %r151, 1;
	@%p39 bra 	$L__BB0_101;
	and.b32  	%r109, %r151, 15;
	add.s32 	%r110, %r109, -1;
	and.b32  	%r111, %r151, 7;
	add.s32 	%r112, %r111, -1;
	and.b32  	%r113, %r151, 2147483632;
	and.b32  	%r114, %r151, 3;
	mov.b32 	%r298, 0;
	mul.wide.u32 	%rd18, %r152, 4;
$L__BB0_85:
	mov.f32 	%f542, 0f00000000;
	mov.b32 	%r299, 0;
$L__BB0_86:
	setp.lt.u32 	%p48, %r151, 16;
	mov.b32 	%r302, 0;
	@%p48 bra 	$L__BB0_89;
	mov.b32 	%r300, 0;
$L__BB0_88:
	.pragma "nounroll";
	add.s32 	%r210, %r300, %r48;
	mad.lo.s32 	%r211, %r210, %r152, %r298;
	mul.wide.s32 	%rd121, %r211, 4;
	add.s64 	%rd122, %rd5, %rd121;
	ld.global.f32 	%f311, [%rd122];
	fma.rn.f32 	%f312, %f311, 0f00000000, %f542;
	add.s64 	%rd124, %rd122, %rd18;
	ld.global.f32 	%f313, [%rd124];
	fma.rn.f32 	%f314, %f313, 0f00000000, %f312;
	add.s64 	%rd125, %rd124, %rd18;
	ld.global.f32 	%f315, [%rd125];
	fma.rn.f32 	%f316, %f315, 0f00000000, %f314;
	add.s64 	%rd126, %rd125, %rd18;
	ld.global.f32 	%f317, [%rd126];
	fma.rn.f32 	%f318, %f317, 0f00000000, %f316;
	add.s64 	%rd127, %rd126, %rd18;
	ld.global.f32 	%f319, [%rd127];
	fma.rn.f32 	%f320, %f319, 0f00000000, %f318;
	add.s64 	%rd128, %rd127, %rd18;
	ld.global.f32 	%f321, [%rd128];
	fma.rn.f32 	%f322, %f321, 0f00000000, %f320;
	add.s64 	%rd129, %rd128, %rd18;
	ld.global.f32 	%f323, [%rd129];
	fma.rn.f32 	%f324, %f323, 0f00000000, %f322;
	add.s64 	%rd130, %rd129, %rd18;
	ld.global.f32 	%f325, [%rd130];
	fma.rn.f32 	%f326, %f325, 0f00000000, %f324;
	add.s64 	%rd131, %rd130, %rd18;
	ld.global.f32 	%f327, [%rd131];
	fma.rn.f32 	%f328, %f327, 0f00000000, %f326;
	add.s64 	%rd132, %rd131, %rd18;
	ld.global.f32 	%f329, [%rd132];
	fma.rn.f32 	%f330, %f329, 0f00000000, %f328;
	add.s64 	%rd133, %rd132, %rd18;
	ld.global.f32 	%f331, [%rd133];
	fma.rn.f32 	%f332, %f331, 0f00000000, %f330;
	add.s64 	%rd134, %rd133, %rd18;
	ld.global.f32 	%f333, [%rd134];
	fma.rn.f32 	%f334, %f333, 0f00000000, %f332;
	add.s64 	%rd135, %rd134, %rd18;
	ld.global.f32 	%f335, [%rd135];
	fma.rn.f32 	%f336, %f335, 0f00000000, %f334;
	add.s64 	%rd136, %rd135, %rd18;
	ld.global.f32 	%f337, [%rd136];
	fma.rn.f32 	%f338, %f337, 0f00000000, %f336;
	add.s64 	%rd137, %rd136, %rd18;
	ld.global.f32 	%f339, [%rd137];
	fma.rn.f32 	%f340, %f339, 0f00000000, %f338;
	add.s64 	%rd138, %rd137, %rd18;
	ld.global.f32 	%f341, [%rd138];
	fma.rn.f32 	%f542, %f341, 0f00000000, %f340;
	add.s32 	%r300, %r300, 16;
	setp.ne.s32 	%p49, %r300, %r113;
	mov.u32 	%r302, %r113;
	@%p49 bra 	$L__BB0_88;
$L__BB0_89:
	setp.eq.s32 	%p50, %r109, 0;
	@%p50 bra 	$L__BB0_99;
	setp.lt.u32 	%p51, %r110, 7;
	@%p51 bra 	$L__BB0_92;
	add.s32 	%r212, %r302, %r48;
	mad.lo.s32 	%r213, %r212, %r152, %r298;
	mul.wide.s32 	%rd139, %r213, 4;
	add.s64 	%rd140, %rd5, %rd139;
	ld.global.f32 	%f343, [%rd140];
	fma.rn.f32 	%f344, %f343, 0f00000000, %f542;
	add.s64 	%rd142, %rd140, %rd18;
	ld.global.f32 	%f345, [%rd142];
	fma.rn.f32 	%f346, %f345, 0f00000000, %f344;
	add.s64 	%rd143, %rd142, %rd18;
	ld.global.f32 	%f347, [%rd143];
	fma.rn.f32 	%f348, %f347, 0f00000000, %f346;
	add.s64 	%rd144, %rd143, %rd18;
	ld.global.f32 	%f349, [%rd144];
	fma.rn.f32 	%f350, %f349, 0f00000000, %f348;
	add.s64 	%rd145, %rd144, %rd18;
	ld.global.f32 	%f351, [%rd145];
	fma.rn.f32 	%f352, %f351, 0f00000000, %f350;
	add.s64 	%rd146, %rd145, %rd18;
	ld.global.f32 	%f353, [%rd146];
	fma.rn.f32 	%f354, %f353, 0f00000000, %f352;
	add.s64 	%rd147, %rd146, %rd18;
	ld.global.f32 	%f355, [%rd147];
	fma.rn.f32 	%f356, %f355, 0f00000000, %f354;
	add.s64 	%rd148, %rd147, %rd18;
	ld.global.f32 	%f357, [%rd148];
	fma.rn.f32 	%f542, %f357, 0f00000000, %f356;
	add.s32 	%r302, %r302, 8;
$L__BB0_92:
	setp.eq.s32 	%p52, %r111, 0;
	@%p52 bra 	$L__BB0_99;
	setp.lt.u32 	%p53, %r112, 3;
	@%p53 bra 	$L__BB0_95;
	add.s32 	%r214, %r302, %r48;
	mad.lo.s32 	%r215, %r214, %r152, %r298;
	mul.wide.s32 	%rd149, %r215, 4;
	add.s64 	%rd150, %rd5, %rd149;
	ld.global.f32 	%f359, [%rd150];
	fma.rn.f32 	%f360, %f359, 0f00000000, %f542;
	add.s64 	%rd152, %rd150, %rd18;
	ld.global.f32 	%f361, [%rd152];
	fma.rn.f32 	%f362, %f361, 0f00000000, %f360;
	add.s64 	%rd153, %rd152, %rd18;
	ld.global.f32 	%f363, [%rd153];
	fma.rn.f32 	%f364, %f363, 0f00000000, %f362;
	add.s64 	%rd154, %rd153, %rd18;
	ld.global.f32 	%f365, [%rd154];
	fma.rn.f32 	%f542, %f365, 0f00000000, %f364;
	add.s32 	%r302, %r302, 4;
$L__BB0_95:
	setp.eq.s32 	%p54, %r114, 0;
	@%p54 bra 	$L__BB0_99;
	setp.eq.s32 	%p55, %r114, 1;
	add.s32 	%r216, %r302, %r48;
	mad.lo.s32 	%r217, %r216, %r152, %r298;
	mul.wide.s32 	%rd155, %r217, 4;
	add.s64 	%rd17, %rd5, %rd155;
	ld.global.f32 	%f366, [%rd17];
	fma.rn.f32 	%f542, %f366, 0f00000000, %f542;
	@%p55 bra 	$L__BB0_99;
	setp.eq.s32 	%p56, %r114, 2;
	add.s64 	%rd19, %rd17, %rd18;
	ld.global.f32 	%f367, [%rd19];
	fma.rn.f32 	%f542, %f367, 0f00000000, %f542;
	@%p56 bra 	$L__BB0_99;
	add.s64 	%rd156, %rd19, %rd18;
	ld.global.f32 	%f368, [%rd156];
	fma.rn.f32 	%f542, %f368, 0f00000000, %f542;
$L__BB0_99:
	add.s32 	%r299, %r299, 1;
	setp.ne.s32 	%p57, %r299, %r153;
	@%p57 bra 	$L__BB0_86;
	mul.wide.u32 	%rd157, %r298, 4;
	add.s64 	%rd158, %rd7, %rd157;
	ld.global.f32 	%f369, [%rd158];
	add.f32 	%f370, %f542, %f369;
	add.s32 	%r218, %r298, %r49;
	mul.wide.s32 	%rd159, %r218, 4;
	add.s64 	%rd160, %rd6, %rd159;
	st.global.f32 	[%rd160], %f370;
	add.s32 	%r298, %r298, 1;
	setp.eq.s32 	%p58, %r298, %r152;
	@%p58 bra 	$L__BB0_124;
	bra.uni 	$L__BB0_85;
$L__BB0_101:
	add.s32 	%r199, %r152, -1;
	and.b32  	%r126, %r152, 7;
	setp.lt.u32 	%p40, %r199, 7;
	mov.b32 	%r306, 0;
	@%p40 bra 	$L__BB0_104;
	and.b32  	%r306, %r152, 2147483640;
	mov.b32 	%r304, 0;
$L__BB0_103:
	.pragma "nounroll";
	mul.wide.u32 	%rd105, %r304, 4;
	add.s64 	%rd106, %rd7, %rd105;
	ld.global.f32 	%f279, [%rd106];
	add.f32 	%f280, %f279, 0f00000000;
	add.s32 	%r201, %r304, %r49;
	mul.wide.s32 	%rd107, %r201, 4;
	add.s64 	%rd108, %rd6, %rd107;
	st.global.f32 	[%rd108], %f280;
	ld.global.f32 	%f281, [%rd106+4];
	add.f32 	%f282, %f281, 0f00000000;
	st.global.f32 	[%rd108+4], %f282;
	ld.global.f32 	%f283, [%rd106+8];
	add.f32 	%f284, %f283, 0f00000000;
	st.global.f32 	[%rd108+8], %f284;
	ld.global.f32 	%f285, [%rd106+12];
	add.f32 	%f286, %f285, 0f00000000;
	st.global.f32 	[%rd108+12], %f286;
	ld.global.f32 	%f287, [%rd106+16];
	add.f32 	%f288, %f287, 0f00000000;
	st.global.f32 	[%rd108+16], %f288;
	ld.global.f32 	%f289, [%rd106+20];
	add.f32 	%f290, %f289, 0f00000000;
	st.global.f32 	[%rd108+20], %f290;
	ld.global.f32 	%f291, [%rd106+24];
	add.f32 	%f292, %f291, 0f00000000;
	st.global.f32 	[%rd108+24], %f292;
	ld.global.f32 	%f293, [%rd106+28];
	add.f32 	%f294, %f293, 0f00000000;
	st.global.f32 	[%rd108+28], %f294;
	add.s32 	%r304, %r304, 8;
	setp.ne.s32 	%p41, %r304, %r306;
	@%p41 bra 	$L__BB0_103;
$L__BB0_104:
	setp.eq.s32 	%p42, %r126, 0;
	@%p42 bra 	$L__BB0_124;
	and.b32  	%r131, %r152, 3;
	setp.lt.u32 	%p43, %r126, 4;
	@%p43 bra 	$L__BB0_107;
	mul.wide.u32 	%rd109, %r306, 4;
	add.s64 	%rd110, %rd7, %rd109;
	ld.global.f32 	%f295, [%rd110];
	add.f32 	%f296, %f295, 0f00000000;
	add.s32 	%r202, %r306, %r49;
	mul.wide.s32 	%rd111, %r202, 4;
	add.s64 	%rd112, %rd6, %rd111;
	st.global.f32 	[%rd112], %f296;
	ld.global.f32 	%f297, [%rd110+4];
	add.f32 	%f298, %f297, 0f00000000;
	st.global.f32 	[%rd112+4], %f298;
	ld.global.f32 	%f299, [%rd110+8];
	add.f32 	%f300, %f299, 0f00000000;
	st.global.f32 	[%rd112+8], %f300;
	ld.global.f32 	%f301, [%rd110+12];
	add.f32 	%f302, %f301, 0f00000000;
	st.global.f32 	[%rd112+12], %f302;
	add.s32 	%r306, %r306, 4;
$L__BB0_107:
	setp.eq.s32 	%p44, %r131, 0;
	@%p44 bra 	$L__BB0_124;
	setp.eq.s32 	%p45, %r131, 1;
	@%p45 bra 	$L__BB0_110;
	mul.wide.u32 	%rd113, %r306, 4;
	add.s64 	%rd114, %rd7, %rd113;
	ld.global.f32 	%f303, [%rd114];
	add.f32 	%f304, %f303, 0f00000000;
	add.s32 	%r203, %r306, %r49;
	mul.wide.s32 	%rd115, %r203, 4;
	add.s64 	%rd116, %rd6, %rd115;
	st.global.f32 	[%rd116], %f304;
	ld.global.f32 	%f305, [%rd114+4];
	add.f32 	%f306, %f305, 0f00000000;
	st.global.f32 	[%rd116+4], %f306;
	add.s32 	%r306, %r306, 2;
$L__BB0_110:
	and.b32  	%r204, %r152, 1;
	setp.eq.b32 	%p46, %r204, 1;
	not.pred 	%p47, %p46;
	@%p47 bra 	$L__BB0_124;
	mul.wide.u32 	%rd117, %r306, 4;
	add.s64 	%rd118, %rd7, %rd117;
	ld.global.f32 	%f307, [%rd118];
	add.f32 	%f308, %f307, 0f00000000;
	add.s32 	%r205, %r306, %r49;
	mul.wide.s32 	%rd119, %r205, 4;
	add.s64 	%rd120, %rd6, %rd119;
	st.global.f32 	[%rd120], %f308;
	bra.uni 	$L__BB0_124;
$L__BB0_112:
	add.s32 	%r191, %r152, -1;
	and.b32  	%r136, %r152, 15;
	setp.lt.u32 	%p30, %r191, 15;
	mov.b32 	%r310, 0;
	@%p30 bra 	$L__BB0_115;
	and.b32  	%r310, %r152, 2147483632;
	mov.b32 	%r308, 0;
$L__BB0_114:
	.pragma "nounroll";
	mul.wide.u32 	%rd89, %r308, 4;
	add.s64 	%rd90, %rd7, %rd89;
	ld.global.f32 	%f221, [%rd90];
	add.f32 	%f222, %f221, 0f00000000;
	add.s32 	%r193, %r308, %r49;
	mul.wide.s32 	%rd91, %r193, 4;
	add.s64 	%rd92, %rd6, %rd91;
	st.global.f32 	[%rd92], %f222;
	ld.global.f32 	%f223, [%rd90+4];
	add.f32 	%f224, %f223, 0f00000000;
	st.global.f32 	[%rd92+4], %f224;
	ld.global.f32 	%f225, [%rd90+8];
	add.f32 	%f226, %f225, 0f00000000;
	st.global.f32 	[%rd92+8], %f226;
	ld.global.f32 	%f227, [%rd90+12];
	add.f32 	%f228, %f227, 0f00000000;
	st.global.f32 	[%rd92+12], %f228;
	ld.global.f32 	%f229, [%rd90+16];
	add.f32 	%f230, %f229, 0f00000000;
	st.global.f32 	[%rd92+16], %f230;
	ld.global.f32 	%f231, [%rd90+20];
	add.f32 	%f232, %f231, 0f00000000;
	st.global.f32 	[%rd92+20], %f232;
	ld.global.f32 	%f233, [%rd90+24];
	add.f32 	%f234, %f233, 0f00000000;
	st.global.f32 	[%rd92+24], %f234;
	ld.global.f32 	%f235, [%rd90+28];
	add.f32 	%f236, %f235, 0f00000000;
	st.global.f32 	[%rd92+28], %f236;
	ld.global.f32 	%f237, [%rd90+32];
	add.f32 	%f238, %f237, 0f00000000;
	st.global.f32 	[%rd92+32], %f238;
	ld.global.f32 	%f239, [%rd90+36];
	add.f32 	%f240, %f239, 0f00000000;
	st.global.f32 	[%rd92+36], %f240;
	ld.global.f32 	%f241, [%rd90+40];
	add.f32 	%f242, %f241, 0f00000000;
	st.global.f32 	[%rd92+40], %f242;
	ld.global.f32 	%f243, [%rd90+44];
	add.f32 	%f244, %f243, 0f00000000;
	st.global.f32 	[%rd92+44], %f244;
	ld.global.f32 	%f245, [%rd90+48];
	add.f32 	%f246, %f245, 0f00000000;
	st.global.f32 	[%rd92+48], %f246;
	ld.global.f32 	%f247, [%rd90+52];
	add.f32 	%f248, %f247, 0f00000000;
	st.global.f32 	[%rd92+52], %f248;
	ld.global.f32 	%f249, [%rd90+56];
	add.f32 	%f250, %f249, 0f00000000;
	st.global.f32 	[%rd92+56], %f250;
	ld.global.f32 	%f251, [%rd90+60];
	add.f32 	%f252, %f251, 0f00000000;
	st.global.f32 	[%rd92+60], %f252;
	add.s32 	%r308, %r308, 16;
	setp.ne.s32 	%p31, %r308, %r310;
	@%p31 bra 	$L__BB0_114;
$L__BB0_115:
	setp.eq.s32 	%p32, %r136, 0;
	@%p32 bra 	$L__BB0_124;
	and.b32  	%r141, %r152, 7;
	setp.lt.u32 	%p33, %r136, 8;
	@%p33 bra 	$L__BB0_118;
	mul.wide.u32 	%rd93, %r310, 4;
	add.s64 	%rd94, %rd7, %rd93;
	ld.global.f32 	%f253, [%rd94];
	add.f32 	%f254, %f253, 0f00000000;
	add.s32 	%r194, %r310, %r49;
	mul.wide.s32 	%rd95, %r194, 4;
	add.s64 	%rd96, %rd6, %rd95;
	st.global.f32 	[%rd96], %f254;
	ld.global.f32 	%f255, [%rd94+4];
	add.f32 	%f256, %f255, 0f00000000;
	st.global.f32 	[%rd96+4], %f256;
	ld.global.f32 	%f257, [%rd94+8];
	add.f32 	%f258, %f257, 0f00000000;
	st.global.f32 	[%rd96+8], %f258;
	ld.global.f32 	%f259, [%rd94+12];
	add.f32 	%f260, %f259, 0f00000000;
	st.global.f32 	[%rd96+12], %f260;
	ld.global.f32 	%f261, [%rd94+16];
	add.f32 	%f262, %f261, 0f00000000;
	st.global.f32 	[%rd96+16], %f262;
	ld.global.f32 	%f263, [%rd94+20];
	add.f32 	%f264, %f263, 0f00000000;
	st.global.f32 	[%rd96+20], %f264;
	ld.global.f32 	%f265, [%rd94+24];
	add.f32 	%f266, %f265, 0f00000000;
	st.global.f32 	[%rd96+24], %f266;
	ld.global.f32 	%f267, [%rd94+28];
	add.f32 	%f268, %f267, 0f00000000;
	st.global.f32 	[%rd96+28], %f268;
	add.s32 	%r310, %r310, 8;
$L__BB0_118:
	setp.eq.s32 	%p34, %r141, 0;
	@%p34 bra 	$L__BB0_124;
	and.b32  	%r144, %r152, 3;
	setp.lt.u32 	%p35, %r141, 4;
	@%p35 bra 	$L__BB0_121;
	mul.wide.u32 	%rd97, %r310, 4;
	add.s64 	%rd98, %rd7, %rd97;
	ld.global.f32 	%f269, [%rd98];
	add.f32 	%f270, %f269, 0f00000000;
	add.s32 	%r195, %r310, %r49;
	mul.wide.s32 	%rd99, %r195, 4;
	add.s64 	%rd100, %rd6, %rd99;
	st.global.f32 	[%rd100], %f270;
	ld.global.f32 	%f271, [%rd98+4];
	add.f32 	%f272, %f271, 0f00000000;
	st.global.f32 	[%rd100+4], %f272;
	ld.global.f32 	%f273, [%rd98+8];
	add.f32 	%f274, %f273, 0f00000000;
	st.global.f32 	[%rd100+8], %f274;
	ld.global.f32 	%f275, [%rd98+12];
	add.f32 	%f276, %f275, 0f00000000;
	st.global.f32 	[%rd100+12], %f276;
	add.s32 	%r310, %r310, 4;
$L__BB0_121:
	setp.eq.s32 	%p36, %r144, 0;
	@%p36 bra 	$L__BB0_124;
	mov.b32 	%r313, 0;
$L__BB0_123:
	.pragma "nounroll";
	mul.wide.u32 	%rd101, %r310, 4;
	add.s64 	%rd102, %rd7, %rd101;
	ld.global.f32 	%f277, [%rd102];
	add.f32 	%f278, %f277, 0f00000000;
	add.s32 	%r197, %r310, %r49;
	mul.wide.s32 	%rd103, %r197, 4;
	add.s64 	%rd104, %rd6, %rd103;
	st.global.f32 	[%rd104], %f278;
	add.s32 	%r310, %r310, 1;
	add.s32 	%r313, %r313, 1;
	setp.ne.s32 	%p37, %r313, %r144;
	@%p37 bra 	$L__BB0_123;
$L__BB0_124:
	ret;

}
	// .globl	_Z20agent_network_kernelPfS_S_S_S_iiiii
.visible .entry _Z20agent_network_kernelPfS_S_S_S_iiiii(
	.param .u64 .ptr .align 1 _Z20agent_network_kernelPfS_S_S_S_iiiii_param_0,
	.param .u64 .ptr .align 1 _Z20agent_network_kernelPfS_S_S_S_iiiii_param_1,
	.param .u64 .ptr .align 1 _Z20agent_network_kernelPfS_S_S_S_iiiii_param_2,
	.param .u64 .ptr .align 1 _Z20agent_network_kernelPfS_S_S_S_iiiii_param_3,
	.param .u64 .ptr .align 1 _Z20agent_network_kernelPfS_S_S_S_iiiii_param_4,
	.param .u32 _Z20agent_network_kernelPfS_S_S_S_iiiii_param_5,
	.param .u32 _Z20agent_network_kernelPfS_S_S_S_iiiii_param_6,
	.param .u32 _Z20agent_network_kernelPfS_S_S_S_iiiii_param_7,
	.param .u32 _Z20agent_network_kernelPfS_S_S_S_iiiii_param_8,
	.param .u32 _Z20agent_network_kernelPfS_S_S_S_iiiii_param_9
)
{
	.local .align 16 .b8 	__local_depot1[256];
	.reg .b64 	%SP;
	.reg .b64 	%SPL;
	.reg .pred 	%p<67>;
	.reg .b32 	%r<274>;
	.reg .b32 	%f<533>;
	.reg .b64 	%rd<247>;

	mov.u64 	%SPL, __local_depot1;
	ld.param.u64 	%rd14, [_Z20agent_network_kernelPfS_S_S_S_iiiii_param_0];
	ld.param.u64 	%rd15, [_Z20agent_network_kernelPfS_S_S_S_iiiii_param_1];
	ld.param.u64 	%rd16, [_Z20agent_network_kernelPfS_S_S_S_iiiii_param_2];
	ld.param.u64 	%rd17, [_Z20agent_network_kernelPfS_S_S_S_iiiii_param_3];
	ld.param.u64 	%rd18, [_Z20agent_network_kernelPfS_S_S_S_iiiii_param_4];
	ld.param.u32 	%r117, [_Z20agent_network_kernelPfS_S_S_S_iiiii_param_5];
	ld.param.u32 	%r118, [_Z20agent_network_kernelPfS_S_S_S_iiiii_param_6];
	ld.param.u32 	%r114, [_Z20agent_network_kernelPfS_S_S_S_iiiii_param_7];
	ld.param.u32 	%r115, [_Z20agent_network_kernelPfS_S_S_S_iiiii_param_8];
	ld.param.u32 	%r116, [_Z20agent_network_kernelPfS_S_S_S_iiiii_param_9];
	cvta.to.global.u64 	%rd1, %rd14;
	cvta.to.global.u64 	%rd2, %rd15;
	cvta.to.global.u64 	%rd3, %rd16;
	cvta.to.global.u64 	%rd4, %rd18;
	cvta.to.global.u64 	%rd5, %rd17;
	add.u64 	%rd6, %SPL, 0;
	mov.u32 	%r119, %ctaid.x;
	mov.u32 	%r120, %ntid.x;
	mov.u32 	%r121, %tid.x;
	mad.lo.s32 	%r1, %r119, %r120, %r121;
	mov.u32 	%r122, %ctaid.y;
	mov.u32 	%r123, %ntid.y;
	mov.u32 	%r124, %tid.y;
	mad.lo.s32 	%r125, %r122, %r123, %r124;
	setp.ge.s32 	%p1, %r1, %r117;
	setp.ge.s32 	%p2, %r125, %r118;
	or.pred  	%p3, %p1, %p2;
	@%p3 bra 	$L__BB1_96;
	setp.lt.s32 	%p4, %r116, 1;
	@%p4 bra 	$L__BB1_67;
	mad.lo.s32 	%r126, %r118, %r1, %r125;
	mul.lo.s32 	%r3, %r126, %r114;
	setp.lt.s32 	%p5, %r115, 1;
	mul.lo.s32 	%r4, %r126, %r115;
	@%p5 bra 	$L__BB1_41;
	setp.lt.s32 	%p23, %r114, 1;
	@%p23 bra 	$L__BB1_28;
	and.b32  	%r5, %r114, 7;
	and.b32  	%r6, %r114, 3;
	add.s32 	%r7, %r115, -1;
	and.b32  	%r8, %r115, 7;
	and.b32  	%r9, %r115, 3;
	and.b32  	%r10, %r114, 2147483640;
	and.b32  	%r11, %r114, 1;
	and.b32  	%r12, %r115, 2147483640;
	and.b32  	%r13, %r115, 1;
	mov.b32 	%r237, 0;
$L__BB1_5:
	setp.lt.u32 	%p32, %r114, 8;
	mov.b32 	%r244, 0;
	mov.f32 	%f495, 0f00000000;
	@%p32 bra 	$L__BB1_8;
	mov.b32 	%r238, 0;
	mov.f32 	%f495, 0f00000000;
$L__BB1_7:
	.pragma "nounroll";
	add.s32 	%r171, %r238, %r3;
	mul.wide.s32 	%rd106, %r171, 4;
	add.s64 	%rd107, %rd1, %rd106;
	ld.global.f32 	%f251, [%rd107];
	mad.lo.s32 	%r172, %r238, %r116, %r237;
	mul.wide.u32 	%rd108, %r172, 4;
	add.s64 	%rd109, %rd3, %rd108;
	ld.global.f32 	%f252, [%rd109];
	fma.rn.f32 	%f253, %f251, %f252, %f495;
	ld.global.f32 	%f254, [%rd107+4];
	add.s32 	%r173, %r172, %r116;
	mul.wide.u32 	%rd110, %r173, 4;
	add.s64 	%rd111, %rd3, %rd110;
	ld.global.f32 	%f255, [%rd111];
	fma.rn.f32 	%f256, %f254, %f255, %f253;
	ld.global.f32 	%f257, [%rd107+8];
	add.s32 	%r174, %r173, %r116;
	mul.wide.u32 	%rd112, %r174, 4;
	add.s64 	%rd113, %rd3, %rd112;
	ld.global.f32 	%f258, [%rd113];
	fma.rn.f32 	%f259, %f257, %f258, %f256;
	ld.global.f32 	%f260, [%rd107+12];
	add.s32 	%r175, %r174, %r116;
	mul.wide.u32 	%rd114, %r175, 4;
	add.s64 	%rd115, %rd3, %rd114;
	ld.global.f32 	%f261, [%rd115];
	fma.rn.f32 	%f262, %f260, %f261, %f259;
	ld.global.f32 	%f263, [%rd107+16];
	add.s32 	%r176, %r175, %r116;
	mul.wide.u32 	%rd116, %r176, 4;
	add.s64 	%rd117, %rd3, %rd116;
	ld.global.f32 	%f264, [%rd117];
	fma.rn.f32 	%f265, %f263, %f264, %f262;
	ld.global.f32 	%f266, [%rd107+20];
	add.s32 	%r177, %r176, %r116;
	mul.wide.u32 	%rd118, %r177, 4;
	add.s64 	%rd119, %rd3, %rd118;
	ld.global.f32 	%f267, [%rd119];
	fma.rn.f32 	%f268, %f266, %f267, %f265;
	ld.global.f32 	%f269, [%rd107+24];
	add.s32 	%r178, %r177, %r116;
	mul.wide.u32 	%rd120, %r178, 4;
	add.s64 	%rd121, %rd3, %rd120;
	ld.global.f32 	%f270, [%rd121];
	fma.rn.f32 	%f271, %f269, %f270, %f268;
	ld.global.f32 	%f272, [%rd107+28];
	add.s32 	%r179, %r178, %r116;
	mul.wide.u32 	%rd122, %r179, 4;
	add.s64 	%rd123, %rd3, %rd122;
	ld.global.f32 	%f273, [%rd123];
	fma.rn.f32 	%f495, %f272, %f273, %f271;
	add.s32 	%r238, %r238, 8;
	setp.eq.s32 	%p33, %r238, %r10;
	mov.u32 	%r244, %r10;
	@%p33 bra 	$L__BB1_8;
	bra.uni 	$L__BB1_7;
$L__BB1_8:
	setp.eq.s32 	%p34, %r5, 0;
	@%p34 bra 	$L__BB1_16;
	add.s32 	%r180, %r5, -1;
	setp.lt.u32 	%p35, %r180, 3;
	@%p35 bra 	$L__BB1_11;
	add.s32 	%r181, %r244, %r3;
	mul.wide.s32 	%rd124, %r181, 4;
	add.s64 	%rd125, %rd1, %rd124;
	ld.global.f32 	%f275, [%rd125];
	mad.lo.s32 	%r182, %r244, %r116, %r237;
	mul.wide.u32 	%rd126, %r182, 4;
	add.s64 	%rd127, %rd3, %rd126;
	ld.global.f32 	%f276, [%rd127];
	fma.rn.f32 	%f277, %f275, %f276, %f495;
	ld.global.f32 	%f278, [%rd125+4];
	add.s32 	%r183, %r182, %r116;
	mul.wide.u32 	%rd128, %r183, 4;
	add.s64 	%rd129, %rd3, %rd128;
	ld.global.f32 	%f279, [%rd129];
	fma.rn.f32 	%f280, %f278, %f279, %f277;
	ld.global.f32 	%f281, [%rd125+8];
	add.s32 	%r184, %r183, %r116;
	mul.wide.u32 	%rd130, %r184, 4;
	add.s64 	%rd131, %rd3, %rd130;
	ld.global.f32 	%f282, [%rd131];
	fma.rn.f32 	%f283, %f281, %f282, %f280;
	ld.global.f32 	%f284, [%rd125+12];
	add.s32 	%r185, %r184, %r116;
	mul.wide.u32 	%rd132, %r185, 4;
	add.s64 	%rd133, %rd3, %rd132;
	ld.global.f32 	%f285, [%rd133];
	fma.rn.f32 	%f495, %f284, %f285, %f283;
	add.s32 	%r244, %r244, 4;
$L__BB1_11:
	setp.eq.s32 	%p36, %r6, 0;
	@%p36 bra 	$L__BB1_16;
	setp.eq.s32 	%p37, %r6, 1;
	@%p37 bra 	$L__BB1_14;
	add.s32 	%r186, %r244, %r3;
	mul.wide.s32 	%rd134, %r186, 4;
	add.s64 	%rd135, %rd1, %rd134;
	ld.global.f32 	%f287, [%rd135];
	mad.lo.s32 	%r187, %r244, %r116, %r237;
	mul.wide.u32 	%rd136, %r187, 4;
	add.s64 	%rd137, %rd3, %rd136;
	ld.global.f32 	%f288, [%rd137];
	fma.rn.f32 	%f289, %f287, %f288, %f495;
	ld.global.f32 	%f290, [%rd135+4];
	add.s32 	%r188, %r187, %r116;
	mul.wide.u32 	%rd138, %r188, 4;
	add.s64 	%rd139, %rd3, %rd138;
	ld.global.f32 	%f291, [%rd139];
	fma.rn.f32 	%f495, %f290, %f291, %f289;
	add.s32 	%r244, %r244, 2;
$L__BB1_14:
	setp.eq.s32 	%p38, %r11, 0;
	@%p38 bra 	$L__BB1_16;
	add.s32 	%r189, %r244, %r3;
	mul.wide.s32 	%rd140, %r189, 4;
	add.s64 	%rd141, %rd1, %rd140;
	ld.global.f32 	%f292, [%rd141];
	mad.lo.s32 	%r190, %r244, %r116, %r237;
	mul.wide.u32 	%rd142, %r190, 4;
	add.s64 	%rd143, %rd3, %rd142;
	ld.global.f32 	%f293, [%rd143];
	fma.rn.f32 	%f495, %f292, %f293, %f495;
$L__BB1_16:
	setp.lt.u32 	%p39, %r7, 7;
	mov.b32 	%r241, 0;
	@%p39 bra 	$L__BB1_19;
	mov.b32 	%r239, 0;
$L__BB1_18:
	.pragma "nounroll";
	add.s32 	%r193, %r239, %r4;
	mul.wide.s32 	%rd144, %r193, 4;
	add.s64 	%rd145, %rd2, %rd144;
	ld.global.f32 	%f295, [%rd145];
	add.s32 	%r194, %r239, %r114;
	mad.lo.s32 	%r195, %r194, %r116, %r237;
	mul.wide.u32 	%rd146, %r195, 4;
	add.s64 	%rd147, %rd3, %rd146;
	ld.global.f32 	%f296, [%rd147];
	fma.rn.f32 	%f297, %f295, %f296, %f495;
	ld.global.f32 	%f298, [%rd145+4];
	add.s32 	%r196, %r195, %r116;
	mul.wide.u32 	%rd148, %r196, 4;
	add.s64 	%rd149, %rd3, %rd148;
	ld.global.f32 	%f299, [%rd149];
	fma.rn.f32 	%f300, %f298, %f299, %f297;
	ld.global.f32 	%f301, [%rd145+8];
	add.s32 	%r197, %r196, %r116;
	mul.wide.u32 	%rd150, %r197, 4;
	add.s64 	%rd151, %rd3, %rd150;
	ld.global.f32 	%f302, [%rd151];
	fma.rn.f32 	%f303, %f301, %f302, %f300;
	ld.global.f32 	%f304, [%rd145+12];
	add.s32 	%r198, %r197, %r116;
	mul.wide.u32 	%rd152, %r198, 4;
	add.s64 	%rd153, %rd3, %rd152;
	ld.global.f32 	%f305, [%rd153];
	fma.rn.f32 	%f306, %f304, %f305, %f303;
	ld.global.f32 	%f307, [%rd145+16];
	add.s32 	%r199, %r198, %r116;
	mul.wide.u32 	%rd154, %r199, 4;
	add.s64 	%rd155, %rd3, %rd154;
	ld.global.f32 	%f308, [%rd155];
	fma.rn.f32 	%f309, %f307, %f308, %f306;
	ld.global.f32 	%f310, [%rd145+20];
	add.s32 	%r200, %r199, %r116;
	mul.wide.u32 	%rd156, %r200, 4;
	add.s64 	%rd157, %rd3, %rd156;
	ld.global.f32 	%f311, [%rd157];
	fma.rn.f32 	%f312, %f310, %f311, %f309;
	ld.global.f32 	%f313, [%rd145+24];
	add.s32 	%r201, %r200, %r116;
	mul.wide.u32 	%rd158, %r201, 4;
	add.s64 	%rd159, %rd3, %rd158;
	ld.global.f32 	%f314, [%rd159];
	fma.rn.f32 	%f315, %f313, %f314, %f312;
	ld.global.f32 	%f316, [%rd145+28];
	add.s32 	%r202, %r201, %r116;
	mul.wide.u32 	%rd160, %r202, 4;
	add.s64 	%rd161, %rd3, %rd160;
	ld.global.f32 	%f317, [%rd161];
	fma.rn.f32 	%f495, %f316, %f317, %f315;
	add.s32 	%r239, %r239, 8;
	setp.ne.s32 	%p40, %r239, %r12;
	mov.u32 	%r241, %r12;
	@%p40 bra 	$L__BB1_18;
$L__BB1_19:
	setp.eq.s32 	%p41, %r8, 0;
	@%p41 bra 	$L__BB1_27;
	add.s32 	%r203, %r8, -1;
	setp.lt.u32 	%p42, %r203, 3;
	@%p42 bra 	$L__BB1_22;
	add.s32 	%r204, %r241, %r4;
	mul.wide.s32 	%rd162, %r204, 4;
	add.s64 	%rd163, %rd2, %rd162;
	ld.global.f32 	%f319, [%rd163];
	add.s32 	%r205, %r241, %r114;
	mad.lo.s32 	%r206, %r205, %r116, %r237;
	mul.wide.u32 	%rd164, %r206, 4;
	add.s64 	%rd165, %rd3, %rd164;
	ld.global.f32 	%f320, [%rd165];
	fma.rn.f32 	%f321, %f319, %f320, %f495;
	ld.global.f32 	%f322, [%rd163+4];
	add.s32 	%r207, %r206, %r116;
	mul.wide.u32 	%rd166, %r207, 4;
	add.s64 	%rd167, %rd3, %rd166;
	ld.global.f32 	%f323, [%rd167];
	fma.rn.f32 	%f324, %f322, %f323, %f321;
	ld.global.f32 	%f325, [%rd163+8];
	add.s32 	%r208, %r207, %r116;
	mul.wide.u32 	%rd168, %r208, 4;
	add.s64 	%rd169, %rd3, %rd168;
	ld.global.f32 	%f326, [%rd169];
	fma.rn.f32 	%f327, %f325, %f326, %f324;
	ld.global.f32 	%f328, [%rd163+12];
	add.s32 	%r209, %r208, %r116;
	mul.wide.u32 	%rd170, %r209, 4;
	add.s64 	%rd171, %rd3, %rd170;
	ld.global.f32 	%f329, [%rd171];
	fma.rn.f32 	%f495, %f328, %f329, %f327;
	add.s32 	%r241, %r241, 4;
$L__BB1_22:
	setp.eq.s32 	%p43, %r9, 0;
	@%p43 bra 	$L__BB1_27;
	setp.eq.s32 	%p44, %r9, 1;
	@%p44 bra 	$L__BB1_25;
	add.s32 	%r210, %r241, %r4;
	mul.wide.s32 	%rd172, %r210, 4;
	add.s64 	%rd173, %rd2, %rd172;
	ld.global.f32 	%f331, [%rd173];
	add.s32 	%r211, %r241, %r114;
	mad.lo.s32 	%r212, %r211, %r116, %r237;
	mul.wide.u32 	%rd174, %r212, 4;
	add.s64 	%rd175, %rd3, %rd174;
	ld.global.f32 	%f332, [%rd175];
	fma.rn.f32 	%f333, %f331, %f332, %f495;
	ld.global.f32 	%f334, [%rd173+4];
	add.s32 	%r213, %r212, %r116;
	mul.wide.u32 	%rd176, %r213, 4;
	add.s64 	%rd177, %rd3, %rd176;
	ld.global.f32 	%f335, [%rd177];
	fma.rn.f32 	%f495, %f334, %f335, %f333;
	add.s32 	%r241, %r241, 2;
$L__BB1_25:
	setp.eq.s32 	%p45, %r13, 0;
	@%p45 bra 	$L__BB1_27;
	add.s32 	%r214, %r241, %r4;
	mul.wide.s32 	%rd178, %r214, 4;
	add.s64 	%rd179, %rd2, %rd178;
	ld.global.f32 	%f336, [%rd179];
	add.s32 	%r215, %r241, %r114;
	mad.lo.s32 	%r216, %r215, %r116, %r237;
	mul.wide.u32 	%rd180, %r216, 4;
	add.s64 	%rd181, %rd3, %rd180;
	ld.global.f32 	%f337, [%rd181];
	fma.rn.f32 	%f495, %f336, %f337, %f495;
$L__BB1_27:
	mul.wide.u32 	%rd182, %r237, 4;
	add.s64 	%rd183, %rd5, %rd182;
	ld.global.f32 	%f338, [%rd183];
	add.f32 	%f339, %f338, %f495;
	max.f32 	%f340, %f339, 0f00000000;
	add.s64 	%rd184, %rd6, %rd182;
	st.local.f32 	[%rd184], %f340;
	add.s32 	%r237, %r237, 1;
	setp.eq.s32 	%p46, %r237, %r116;
	@%p46 bra 	$L__BB1_67;
	bra.uni 	$L__BB1_5;
$L__BB1_28:
	add.s32 	%r30, %r115, -1;
	and.b32  	%r31, %r115, 7;
	add.s32 	%r32, %r31, -1;
	and.b32  	%r33, %r115, 3;
	and.b32  	%r34, %r115, 2147483640;
	and.b32  	%r35, %r115, 1;
	mov.b32 	%r246, 0;
	mul.wide.u32 	%rd97, %r116, 4;
$L__BB1_29:
	setp.lt.u32 	%p24, %r30, 7;
	mov.b32 	%r249, 0;
	mov.f32 	%f516, 0f00000000;
	@%p24 bra 	$L__BB1_32;
	mov.b32 	%r247, 0;
	mov.f32 	%f516, 0f00000000;
$L__BB1_31:
	.pragma "nounroll";
	add.s32 	%r156, %r247, %r4;
	mul.wide.s32 	%rd73, %r156, 4;
	add.s64 	%rd74, %rd2, %rd73;
	ld.global.f32 	%f202, [%rd74];
	add.s32 	%r157, %r247, %r114;
	mad.lo.s32 	%r158, %r157, %r116, %r246;
	mul.wide.s32 	%rd75, %r158, 4;
	add.s64 	%rd76, %rd3, %rd75;
	ld.global.f32 	%f203, [%rd76];
	fma.rn.f32 	%f204, %f202, %f203, %f516;
	ld.global.f32 	%f205, [%rd74+4];
	add.s64 	%rd78, %rd76, %rd97;
	ld.global.f32 	%f206, [%rd78];
	fma.rn.f32 	%f207, %f205, %f206, %f204;
	ld.global.f32 	%f208, [%rd74+8];
	add.s64 	%rd79, %rd78, %rd97;
	ld.global.f32 	%f209, [%rd79];
	fma.rn.f32 	%f210, %f208, %f209, %f207;
	ld.global.f32 	%f211, [%rd74+12];
	add.s64 	%rd80, %rd79, %rd97;
	ld.global.f32 	%f212, [%rd80];
	fma.rn.f32 	%f213, %f211, %f212, %f210;
	ld.global.f32 	%f214, [%rd74+16];
	add.s64 	%rd81, %rd80, %rd97;
	ld.global.f32 	%f215, [%rd81];
	fma.rn.f32 	%f216, %f214, %f215, %f213;
	ld.global.f32 	%f217, [%rd74+20];
	add.s64 	%rd82, %rd81, %rd97;
	ld.global.f32 	%f218, [%rd82];
	fma.rn.f32 	%f219, %f217, %f218, %f216;
	ld.global.f32 	%f220, [%rd74+24];
	add.s64 	%rd83, %rd82, %rd97;
	ld.global.f32 	%f221, [%rd83];
	fma.rn.f32 	%f222, %f220, %f221, %f219;
	ld.global.f32 	%f223, [%rd74+28];
	add.s64 	%rd84, %rd83, %rd97;
	ld.global.f32 	%f224, [%rd84];
	fma.rn.f32 	%f516, %f223, %f224, %f222;
	add.s32 	%r247, %r247, 8;
	setp.ne.s32 	%p25, %r247, %r34;
	mov.u32 	%r249, %r34;
	@%p25 bra 	$L__BB1_31;
$L__BB1_32:
	setp.eq.s32 	%p26, %r31, 0;
	@%p26 bra 	$L__BB1_40;
	setp.lt.u32 	%p27, %r32, 3;
	@%p27 bra 	$L__BB1_35;
	add.s32 	%r159, %r249, %r4;
	mul.wide.s32 	%rd85, %r159, 4;
	add.s64 	%rd86, %rd2, %rd85;
	ld.global.f32 	%f226, [%rd86];
	add.s32 	%r160, %r249, %r114;
	mad.lo.s32 	%r161, %r160, %r116, %r246;
	mul.wide.s32 	%rd87, %r161, 4;
	add.s64 	%rd88, %rd3, %rd87;
	ld.global.f32 	%f227, [%rd88];
	fma.rn.f32 	%f228, %f226, %f227, %f516;
	ld.global.f32 	%f229, [%rd86+4];
	add.s64 	%rd90, %rd88, %rd97;
	ld.global.f32 	%f230, [%rd90];
	fma.rn.f32 	%f231, %f229, %f230, %f228;
	ld.global.f32 	%f232, [%rd86+8];
	add.s64 	%rd91, %rd90, %rd97;
	ld.global.f32 	%f233, [%rd91];
	fma.rn.f32 	%f234, %f232, %f233, %f231;
	ld.global.f32 	%f235, [%rd86+12];
	add.s64 	%rd92, %rd91, %rd97;
	ld.global.f32 	%f236, [%rd92];
	fma.rn.f32 	%f516, %f235, %f236, %f234;
	add.s32 	%r249, %r249, 4;
$L__BB1_35:
	setp.eq.s32 	%p28, %r33, 0;
	@%p28 bra 	$L__BB1_40;
	setp.eq.s32 	%p29, %r33, 1;
	@%p29 bra 	$L__BB1_38;
	add.s32 	%r162, %r249, %r4;
	mul.wide.s32 	%rd93, %r162, 4;
	add.s64 	%rd94, %rd2, %rd93;
	ld.global.f32 	%f238, [%rd94];
	add.s32 	%r163, %r249, %r114;
	mad.lo.s32 	%r164, %r163, %r116, %r246;
	mul.wide.s32 	%rd95, %r164, 4;
	add.s64 	%rd96, %rd3, %rd95;
	ld.global.f32 	%f239, [%rd96];
	fma.rn.f32 	%f240, %f238, %f239, %f516;
	ld.global.f32 	%f241, [%rd94+4];
	add.s64 	%rd98, %rd96, %rd97;
	ld.global.f32 	%f242, [%rd98];
	fma.rn.f32 	%f516, %f241, %f242, %f240;
	add.s32 	%r249, %r249, 2;
$L__BB1_38:
	setp.eq.s32 	%p30, %r35, 0;
	@%p30 bra 	$L__BB1_40;
	add.s32 	%r165, %r249, %r4;
	mul.wide.s32 	%rd99, %r165, 4;
	add.s64 	%rd100, %rd2, %rd99;
	ld.global.f32 	%f243, [%rd100];
	add.s32 	%r166, %r249, %r114;
	mad.lo.s32 	%r167, %r166, %r116, %r246;
	mul.wide.s32 	%rd101, %r167, 4;
	add.s64 	%rd102, %rd3, %rd101;
	ld.global.f32 	%f244, [%rd102];
	fma.rn.f32 	%f516, %f243, %f244, %f516;
$L__BB1_40:
	mul.wide.u32 	%rd103, %r246, 4;
	add.s64 	%rd104, %rd5, %rd103;
	ld.global.f32 	%f245, [%rd104];
	add.f32 	%f246, %f245, %f516;
	max.f32 	%f247, %f246, 0f00000000;
	add.s64 	%rd105, %rd6, %rd103;
	st.local.f32 	[%rd105], %f247;
	add.s32 	%r246, %r246, 1;
	setp.eq.s32 	%p31, %r246, %r116;
	@%p31 bra 	$L__BB1_67;
	bra.uni 	$L__BB1_29;
$L__BB1_41:
	setp.lt.s32 	%p6, %r114, 1;
	@%p6 bra 	$L__BB1_55;
	and.b32  	%r45, %r114, 7;
	add.s32 	%r46, %r45, -1;
	and.b32  	%r47, %r114, 3;
	and.b32  	%r48, %r114, 2147483640;
	and.b32  	%r49, %r114, 1;
	mov.b32 	%r251, 0;
$L__BB1_43:
	setp.lt.u32 	%p15, %r114, 8;
	mov.b32 	%r254, 0;
	mov.f32 	%f524, 0f00000000;
	@%p15 bra 	$L__BB1_46;
	mov.b32 	%r252, 0;
	mov.f32 	%f524, 0f00000000;
$L__BB1_45:
	.pragma "nounroll";
	add.s32 	%r134, %r252, %r3;
	mul.wide.s32 	%rd32, %r134, 4;
	add.s64 	%rd33, %rd1, %rd32;
	ld.global.f32 	%f153, [%rd33];
	mad.lo.s32 	%r135, %r252, %r116, %r251;
	mul.wide.u32 	%rd34, %r135, 4;
	add.s64 	%rd35, %rd3, %rd34;
	ld.global.f32 	%f154, [%rd35];
	fma.rn.f32 	%f155, %f153, %f154, %f524;
	ld.global.f32 	%f156, [%rd33+4];
	add.s32 	%r136, %r135, %r116;
	mul.wide.u32 	%rd36, %r136, 4;
	add.s64 	%rd37, %rd3, %rd36;
	ld.global.f32 	%f157, [%rd37];
	fma.rn.f32 	%f158, %f156, %f157, %f155;
	ld.global.f32 	%f159, [%rd33+8];
	add.s32 	%r137, %r136, %r116;
	mul.wide.u32 	%rd38, %r137, 4;
	add.s64 	%rd39, %rd3, %rd38;
	ld.global.f32 	%f160, [%rd39];
	fma.rn.f32 	%f161, %f159, %f160, %f158;
	ld.global.f32 	%f162, [%rd33+12];
	add.s32 	%r138, %r137, %r116;
	mul.wide.u32 	%rd40, %r138, 4;
	add.s64 	%rd41, %rd3, %rd40;
	ld.global.f32 	%f163, [%rd41];
	fma.rn.f32 	%f164, %f162, %f163, %f161;
	ld.global.f32 	%f165, [%rd33+16];
	add.s32 	%r139, %r138, %r116;
	mul.wide.u32 	%rd42, %r139, 4;
	add.s64 	%rd43, %rd3, %rd42;
	ld.global.f32 	%f166, [%rd43];
	fma.rn.f32 	%f167, %f165, %f166, %f164;
	ld.global.f32 	%f168, [%rd33+20];
	add.s32 	%r140, %r139, %r116;
	mul.wide.u32 	%rd44, %r140, 4;
	add.s64 	%rd45, %rd3, %rd44;
	ld.global.f32 	%f169, [%rd45];
	fma.rn.f32 	%f170, %f168, %f169, %f167;
	ld.global.f32 	%f171, [%rd33+24];
	add.s32 	%r141, %r140, %r116;
	mul.wide.u32 	%rd46, %r141, 4;
	add.s64 	%rd47, %rd3, %rd46;
	ld.global.f32 	%f172, [%rd47];
	fma.rn.f32 	%f173, %f171, %f172, %f170;
	ld.global.f32 	%f174, [%rd33+28];
	add.s32 	%r142, %r141, %r116;
	mul.wide.u32 	%rd48, %r142, 4;
	add.s64 	%rd49, %rd3, %rd48;
	ld.global.f32 	%f175, [%rd49];
	fma.rn.f32 	%f524, %f174, %f175, %f173;
	add.s32 	%r252, %r252, 8;
	setp.ne.s32 	%p16, %r252, %r48;
	mov.u32 	%r254, %r48;
	@%p16 bra 	$L__BB1_45;
$L__BB1_46:
	setp.eq.s32 	%p17, %r45, 0;
	@%p17 bra 	$L__BB1_54;
	setp.lt.u32 	%p18, %r46, 3;
	@%p18 bra 	$L__BB1_49;
	add.s32 	%r143, %r254, %r3;
	mul.wide.s32 	%rd50, %r143, 4;
	add.s64 	%rd51, %rd1, %rd50;
	ld.global.f32 	%f177, [%rd51];
	mad.lo.s32 	%r144, %r254, %r116, %r251;
	mul.wide.u32 	%rd52, %r144, 4;
	add.s64 	%rd53, %rd3, %rd52;
	ld.global.f32 	%f178, [%rd53];
	fma.rn.f32 	%f179, %f177, %f178, %f524;
	ld.global.f32 	%f180, [%rd51+4];
	add.s32 	%r145, %r144, %r116;
	mul.wide.u32 	%rd54, %r145, 4;
	add.s64 	%rd55, %rd3, %rd54;
	ld.global.f32 	%f181, [%rd55];
	fma.rn.f32 	%f182, %f180, %f181, %f179;
	ld.global.f32 	%f183, [%rd51+8];
	add.s32 	%r146, %r145, %r116;
	mul.wide.u32 	%rd56, %r146, 4;
	add.s64 	%rd57, %rd3, %rd56;
	ld.global.f32 	%f184, [%rd57];
	fma.rn.f32 	%f185, %f183, %f184, %f182;
	ld.global.f32 	%f186, [%rd51+12];
	add.s32 	%r147, %r146, %r116;
	mul.wide.u32 	%rd58, %r147, 4;
	add.s64 	%rd59, %rd3, %rd58;
	ld.global.f32 	%f187, [%rd59];
	fma.rn.f32 	%f524, %f186, %f187, %f185;
	add.s32 	%r254, %r254, 4;
$L__BB1_49:
	setp.eq.s32 	%p19, %r47, 0;
	@%p19 bra 	$L__BB1_54;
	setp.eq.s32 	%p20, %r47, 1;
	@%p20 bra 	$L__BB1_52;
	add.s32 	%r148, %r254, %r3;
	mul.wide.s32 	%rd60, %r148, 4;
	add.s64 	%rd61, %rd1, %rd60;
	ld.global.f32 	%f189, [%rd61];
	mad.lo.s32 	%r149, %r254, %r116, %r251;
	mul.wide.u32 	%rd62, %r149, 4;
	add.s64 	%rd63, %rd3, %rd62;
	ld.global.f32 	%f190, [%rd63];
	fma.rn.f32 	%f191, %f189, %f190, %f524;
	ld.global.f32 	%f192, [%rd61+4];
	add.s32 	%r150, %r149, %r116;
	mul.wide.u32 	%rd64, %r150, 4;
	add.s64 	%rd65, %rd3, %rd64;
	ld.global.f32 	%f193, [%rd65];
	fma.rn.f32 	%f524, %f192, %f193, %f191;
	add.s32 	%r254, %r254, 2;
$L__BB1_52:
	setp.eq.s32 	%p21, %r49, 0;
	@%p21 bra 	$L__BB1_54;
	add.s32 	%r151, %r254, %r3;
	mul.wide.s32 	%rd66, %r151, 4;
	add.s64 	%rd67, %rd1, %rd66;
	ld.global.f32 	%f194, [%rd67];
	mad.lo.s32 	%r152, %r254, %r116, %r251;
	mul.wide.u32 	%rd68, %r152, 4;
	add.s64 	%rd69, %rd3, %rd68;
	ld.global.f32 	%f195, [%rd69];
	fma.rn.f32 	%f524, %f194, %f195, %f524;
$L__BB1_54:
	mul.wide.u32 	%rd70, %r251, 4;
	add.s64 	%rd71, %rd5, %rd70;
	ld.global.f32 	%f196, [%rd71];
	add.f32 	%f197, %f196, %f524;
	max.f32 	%f198, %f197, 0f00000000;
	add.s64 	%rd72, %rd6, %rd70;
	st.local.f32 	[%rd72], %f198;
	add.s32 	%r251, %r251, 1;
	setp.eq.s32 	%p22, %r251, %r116;
	@%p22 bra 	$L__BB1_67;
	bra.uni 	$L__BB1_43;
$L__BB1_55:
	add.s32 	%r128, %r116, -1;
	and.b32  	%r59, %r116, 15;
	setp.lt.u32 	%p7, %r128, 15;
	mov.b32 	%r256, 0;
	@%p7 bra 	$L__BB1_58;
	and.b32  	%r256, %r116, 2147483632;
	mov.b32 	%r267, 0;
$L__BB1_57:
	.pragma "nounroll";
	mul.wide.u32 	%rd20, %r267, 4;
	add.s64 	%rd21, %rd6, %rd20;
	add.s64 	%rd22, %rd5, %rd20;
	ld.global.f32 	%f63, [%rd22];
	add.f32 	%f64, %f63, 0f00000000;
	max.f32 	%f65, %f64, 0f00000000;
	ld.global.f32 	%f66, [%rd22+4];
	add.f32 	%f67, %f66, 0f00000000;
	max.f32 	%f68, %f67, 0f00000000;
	ld.global.f32 	%f69, [%rd22+8];
	add.f32 	%f70, %f69, 0f00000000;
	max.f32 	%f71, %f70, 0f00000000;
	ld.global.f32 	%f72, [%rd22+12];
	add.f32 	%f73, %f72, 0f00000000;
	max.f32 	%f74, %f73, 0f00000000;
	st.local.v4.f32 	[%rd21], {%f65, %f68, %f71, %f74};
	ld.global.f32 	%f75, [%rd22+16];
	add.f32 	%f76, %f75, 0f00000000;
	max.f32 	%f77, %f76, 0f00000000;
	ld.global.f32 	%f78, [%rd22+20];
	add.f32 	%f79, %f78, 0f00000000;
	max.f32 	%f80, %f79, 0f00000000;
	ld.global.f32 	%f81, [%rd22+24];
	add.f32 	%f82, %f81, 0f00000000;
	max.f32 	%f83, %f82, 0f00000000;
	ld.global.f32 	%f84, [%rd22+28];
	add.f32 	%f85, %f84, 0f00000000;
	max.f32 	%f86, %f85, 0f00000000;
	st.local.v4.f32 	[%rd21+16], {%f77, %f80, %f83, %f86};
	ld.global.f32 	%f87, [%rd22+32];
	add.f32 	%f88, %f87, 0f00000000;
	max.f32 	%f89, %f88, 0f00000000;
	ld.global.f32 	%f90, [%rd22+36];
	add.f32 	%f91, %f90, 0f00000000;
	max.f32 	%f92, %f91, 0f00000000;
	ld.global.f32 	%f93, [%rd22+40];
	add.f32 	%f94, %f93, 0f00000000;
	max.f32 	%f95, %f94, 0f00000000;
	ld.global.f32 	%f96, [%rd22+44];
	add.f32 	%f97, %f96, 0f00000000;
	max.f32 	%f98, %f97, 0f00000000;
	st.local.v4.f32 	[%rd21+32], {%f89, %f92, %f95, %f98};
	ld.global.f32 	%f99, [%rd22+48];
	add.f32 	%f100, %f99, 0f00000000;
	max.f32 	%f101, %f100, 0f00000000;
	ld.global.f32 	%f102, [%rd22+52];
	add.f32 	%f103, %f102, 0f00000000;
	max.f32 	%f104, %f103, 0f00000000;
	ld.global.f32 	%f105, [%rd22+56];
	add.f32 	%f106, %f105, 0f00000000;
	max.f32 	%f107, %f106, 0f00000000;
	ld.global.f32 	%f108, [%rd22+60];
	add.f32 	%f109, %f108, 0f00000000;
	max.f32 	%f110, %f109, 0f00000000;
	st.local.v4.f32 	[%rd21+48], {%f101, %f104, %f107, %f110};
	add.s32 	%r267, %r267, 16;
	setp.eq.s32 	%p8, %r267, %r256;
	@%p8 bra 	$L__BB1_58;
	bra.uni 	$L__BB1_57;
$L__BB1_58:
	setp.eq.s32 	%p9, %r59, 0;
	@%p9 bra 	$L__BB1_67;
	and.b32  	%r62, %r116, 7;
	setp.lt.u32 	%p10, %r59, 8;
	@%p10 bra 	$L__BB1_61;
	mul.wide.u32 	%rd23, %r256, 4;
	add.s64 	%rd24, %rd6, %rd23;
	add.s64 	%rd25, %rd5, %rd23;
	ld.global.f32 	%f111, [%rd25];
	add.f32 	%f112, %f111, 0f00000000;
	max.f32 	%f113, %f112, 0f00000000;
	st.local.f32 	[%rd24], %f113;
	ld.global.f32 	%f114, [%rd25+4];
	add.f32 	%f115, %f114, 0f00000000;
	max.f32 	%f116, %f115, 0f00000000;
	st.local.f32 	[%rd24+4], %f116;
	ld.global.f32 	%f117, [%rd25+8];
	add.f32 	%f118, %f117, 0f00000000;
	max.f32 	%f119, %f118, 0f00000000;
	st.local.f32 	[%rd24+8], %f119;
	ld.global.f32 	%f120, [%rd25+12];
	add.f32 	%f121, %f120, 0f00000000;
	max.f32 	%f122, %f121, 0f00000000;
	st.local.f32 	[%rd24+12], %f122;
	ld.global.f32 	%f123, [%rd25+16];
	add.f32 	%f124, %f123, 0f00000000;
	max.f32 	%f125, %f124, 0f00000000;
	st.local.f32 	[%rd24+16], %f125;
	ld.global.f32 	%f126, [%rd25+20];
	add.f32 	%f127, %f126, 0f00000000;
	max.f32 	%f128, %f127, 0f00000000;
	st.local.f32 	[%rd24+20], %f128;
	ld.global.f32 	%f129, [%rd25+24];
	add.f32 	%f130, %f129, 0f00000000;
	max.f32 	%f131, %f130, 0f00000000;
	st.local.f32 	[%rd24+24], %f131;
	ld.global.f32 	%f132, [%rd25+28];
	add.f32 	%f133, %f132, 0f00000000;
	max.f32 	%f134, %f133, 0f00000000;
	st.local.f32 	[%rd24+28], %f134;
	add.s32 	%r256, %r256, 8;
$L__BB1_61:
	setp.eq.s32 	%p11, %r62, 0;
	@%p11 bra 	$L__BB1_67;
	and.b32  	%r65, %r116, 3;
	setp.lt.u32 	%p12, %r62, 4;
	@%p12 bra 	$L__BB1_64;
	mul.wide.u32 	%rd26, %r256, 4;
	add.s64 	%rd27, %rd6, %rd26;
	add.s64 	%rd28, %rd5, %rd26;
	ld.global.f32 	%f135, [%rd28];
	add.f32 	%f136, %f135, 0f00000000;
	max.f32 	%f137, %f136, 0f00000000;
	st.local.f32 	[%rd27], %f137;
	ld.global.f32 	%f138, [%rd28+4];
	add.f32 	%f139, %f138, 0f00000000;
	max.f32 	%f140, %f139, 0f00000000;
	st.local.f32 	[%rd27+4], %f140;
	ld.global.f32 	%f141, [%rd28+8];
	add.f32 	%f142, %f141, 0f00000000;
	max.f32 	%f143, %f142, 0f00000000;
	st.local.f32 	[%rd27+8], %f143;
	ld.global.f32 	%f144, [%rd28+12];
	add.f32 	%f145, %f144, 0f00000000;
	max.f32 	%f146, %f145, 0f00000000;
	st.local.f32 	[%rd27+12], %f146;
	add.s32 	%r256, %r256, 4;
$L__BB1_64:
	setp.eq.s32 	%p13, %r65, 0;
	@%p13 bra 	$L__BB1_67;
	mov.b32 	%r260, 0;
$L__BB1_66:
	.pragma "nounroll";
	mul.wide.u32 	%rd29, %r256, 4;
	add.s64 	%rd30, %rd6, %rd29;
	add.s64 	%rd31, %rd5, %rd29;
	ld.global.f32 	%f147, [%rd31];
	add.f32 	%f148, %f147, 0f00000000;
	max.f32 	%f149, %f148, 0f00000000;
	st.local.f32 	[%rd30], %f149;
	add.s32 	%r256, %r256, 1;
	add.s32 	%r260, %r260, 1;
	setp.ne.s32 	%p14, %r260, %r65;
	@%p14 bra 	$L__BB1_66;
$L__BB1_67:
	setp.lt.s32 	%p47, %r115, 1;
	@%p47 bra 	$L__BB1_96;
	setp.lt.s32 	%p48, %r116, 1;
	add.s32 	%r72, %r115, %r114;
	mad.lo.s32 	%r217, %r118, %r1, %r125;
	mul.lo.s32 	%r73, %r217, %r115;
	@%p48 bra 	$L__BB1_84;
	add.s32 	%r74, %r116, -1;
	and.b32  	%r75, %r116, 15;
	add.s32 	%r76, %r75, -1;
	and.b32  	%r77, %r116, 7;
	add.s32 	%r78, %r77, -1;
	and.b32  	%r79, %r116, 2147483632;
	and.b32  	%r80, %r116, 3;
	neg.s32 	%r81, %r79;
	shl.b32 	%r82, %r115, 4;
	add.s64 	%rd7, %rd6, 32;
	mul.lo.s32 	%r83, %r72, %r116;
	mov.b32 	%r261, 0;
	mul.wide.u32 	%rd12, %r115, 4;
$L__BB1_70:
	setp.lt.u32 	%p57, %r74, 15;
	add.s32 	%r85, %r261, %r83;
	mov.f32 	%f532, 0f00000000;
	mov.b32 	%r265, 0;
	@%p57 bra 	$L__BB1_73;
	mov.f32 	%f532, 0f00000000;
	mov.u64 	%rd246, %rd7;
	mov.u32 	%r262, %r85;
	mov.u32 	%r263, %r81;
$L__BB1_72:
	.pragma "nounroll";
	ld.local.v4.f32 	{%f402, %f403, %f404, %f405}, [%rd246+-32];
	mul.wide.s32 	%rd201, %r262, 4;
	add.s64 	%rd202, %rd3, %rd201;
	ld.global.f32 	%f406, [%rd202];
	fma.rn.f32 	%f407, %f402, %f406, %f532;
	mul.wide.u32 	%rd203, %r115, 4;
	add.s64 	%rd204, %rd202, %rd203;
	ld.global.f32 	%f408, [%rd204];
	fma.rn.f32 	%f409, %f403, %f408, %f407;
	add.s64 	%rd205, %rd204, %rd203;
	ld.global.f32 	%f410, [%rd205];
	fma.rn.f32 	%f411, %f404, %f410, %f409;
	add.s64 	%rd206, %rd205, %rd203;
	ld.global.f32 	%f412, [%rd206];
	fma.rn.f32 	%f413, %f405, %f412, %f411;
	ld.local.v4.f32 	{%f414, %f415, %f416, %f417}, [%rd246+-16];
	add.s64 	%rd207, %rd206, %rd203;
	ld.global.f32 	%f418, [%rd207];
	fma.rn.f32 	%f419, %f414, %f418, %f413;
	add.s64 	%rd208, %rd207, %rd203;
	ld.global.f32 	%f420, [%rd208];
	fma.rn.f32 	%f421, %f415, %f420, %f419;
	add.s64 	%rd209, %rd208, %rd203;
	ld.global.f32 	%f422, [%rd209];
	fma.rn.f32 	%f423, %f416, %f422, %f421;
	add.s64 	%rd210, %rd209, %rd203;
	ld.global.f32 	%f424, [%rd210];
	fma.rn.f32 	%f425, %f417, %f424, %f423;
	ld.local.v4.f32 	{%f426, %f427, %f428, %f429}, [%rd246];
	add.s64 	%rd211, %rd210, %rd203;
	ld.global.f32 	%f430, [%rd211];
	fma.rn.f32 	%f431, %f426, %f430, %f425;
	add.s64 	%rd212, %rd211, %rd203;
	ld.global.f32 	%f432, [%rd212];
	fma.rn.f32 	%f433, %f427, %f432, %f431;
	add.s64 	%rd213, %rd212, %rd203;
	ld.global.f32 	%f434, [%rd213];
	fma.rn.f32 	%f435, %f428, %f434, %f433;
	add.s64 	%rd214, %rd213, %rd203;
	ld.global.f32 	%f436, [%rd214];
	fma.rn.f32 	%f437, %f429, %f436, %f435;
	ld.local.v4.f32 	{%f438, %f439, %f440, %f441}, [%rd246+16];
	add.s64 	%rd215, %rd214, %rd203;
	ld.global.f32 	%f442, [%rd215];
	fma.rn.f32 	%f443, %f438, %f442, %f437;
	add.s64 	%rd216, %rd215, %rd203;
	ld.global.f32 	%f444, [%rd216];
	fma.rn.f32 	%f445, %f439, %f444, %f443;
	add.s64 	%rd217, %rd216, %rd203;
	ld.global.f32 	%f446, [%rd217];
	fma.rn.f32 	%f447, %f440, %f446, %f445;
	add.s64 	%rd218, %rd217, %rd203;
	ld.global.f32 	%f448, [%rd218];
	fma.rn.f32 	%f532, %f441, %f448, %f447;
	add.s32 	%r263, %r263, 16;
	add.s32 	%r262, %r262, %r82;
	add.s64 	%rd246, %rd246, 64;
	setp.ne.s32 	%p58, %r263, 0;
	mov.u32 	%r265, %r79;
	@%p58 bra 	$L__BB1_72;
$L__BB1_73:
	setp.eq.s32 	%p59, %r75, 0;
	@%p59 bra 	$L__BB1_83;
	setp.lt.u32 	%p60, %r76, 7;
	@%p60 bra 	$L__BB1_76;
	mul.wide.u32 	%rd219, %r265, 4;
	add.s64 	%rd220, %rd6, %rd219;
	ld.local.f32 	%f450, [%rd220];
	mad.lo.s32 	%r232, %r265, %r115, %r85;
	mul.wide.s32 	%rd221, %r232, 4;
	add.s64 	%rd222, %rd3, %rd221;
	ld.global.f32 	%f451, [%rd222];
	fma.rn.f32 	%f452, %f450, %f451, %f532;
	ld.local.f32 	%f453, [%rd220+4];
	mul.wide.u32 	%rd223, %r115, 4;
	add.s64 	%rd224, %rd222, %rd223;
	ld.global.f32 	%f454, [%rd224];
	fma.rn.f32 	%f455, %f453, %f454, %f452;
	ld.local.f32 	%f456, [%rd220+8];
	add.s64 	%rd225, %rd224, %rd223;
	ld.global.f32 	%f457, [%rd225];
	fma.rn.f32 	%f458, %f456, %f457, %f455;
	ld.local.f32 	%f459, [%rd220+12];
	add.s64 	%rd226, %rd225, %rd223;
	ld.global.f32 	%f460, [%rd226];
	fma.rn.f32 	%f461, %f459, %f460, %f458;
	ld.local.f32 	%f462, [%rd220+16];
	add.s64 	%rd227, %rd226, %rd223;
	ld.global.f32 	%f463, [%rd227];
	fma.rn.f32 	%f464, %f462, %f463, %f461;
	ld.local.f32 	%f465, [%rd220+20];
	add.s64 	%rd228, %rd227, %rd223;
	ld.global.f32 	%f466, [%rd228];
	fma.rn.f32 	%f467, %f465, %f466, %f464;
	ld.local.f32 	%f468, [%rd220+24];
	add.s64 	%rd229, %rd228, %rd223;
	ld.global.f32 	%f469, [%rd229];
	fma.rn.f32 	%f470, %f468, %f469, %f467;
	ld.local.f32 	%f471, [%rd220+28];
	add.s64 	%rd230, %rd229, %rd223;
	ld.global.f32 	%f472, [%rd230];
	fma.rn.f32 	%f532, %f471, %f472, %f470;
	add.s32 	%r265, %r265, 8;
$L__BB1_76:
	setp.eq.s32 	%p61, %r77, 0;
	@%p61 bra 	$L__BB1_83;
	setp.lt.u32 	%p62, %r78, 3;
	@%p62 bra 	$L__BB1_79;
	mul.wide.u32 	%rd231, %r265, 4;
	add.s64 	%rd232, %rd6, %rd231;
	ld.local.f32 	%f474, [%rd232];
	mad.lo.s32 	%r233, %r265, %r115, %r85;
	mul.wide.s32 	%rd233, %r233, 4;
	add.s64 	%rd234, %rd3, %rd233;
	ld.global.f32 	%f475, [%rd234];
	fma.rn.f32 	%f476, %f474, %f475, %f532;
	ld.local.f32 	%f477, [%rd232+4];
	mul.wide.u32 	%rd235, %r115, 4;
	add.s64 	%rd236, %rd234, %rd235;
	ld.global.f32 	%f478, [%rd236];
	fma.rn.f32 	%f479, %f477, %f478, %f476;
	ld.local.f32 	%f480, [%rd232+8];
	add.s64 	%rd237, %rd236, %rd235;
	ld.global.f32 	%f481, [%rd237];
	fma.rn.f32 	%f482, %f480, %f481, %f479;
	ld.local.f32 	%f483, [%rd232+12];
	add.s64 	%rd238, %rd237, %rd235;
	ld.global.f32 	%f484, [%rd238];
	fma.rn.f32 	%f532, %f483, %f484, %f482;
	add.s32 	%r265, %r265, 4;
$L__BB1_79:
	setp.eq.s32 	%p63, %r80, 0;
	@%p63 bra 	$L__BB1_83;
	setp.eq.s32 	%p64, %r80, 1;
	mul.wide.u32 	%rd239, %r265, 4;
	add.s64 	%rd10, %rd6, %rd239;
	ld.local.f32 	%f485, [%rd10];
	mad.lo.s32 	%r234, %r265, %r115, %r85;
	mul.wide.s32 	%rd240, %r234, 4;
	add.s64 	%rd11, %rd3, %rd240;
	ld.global.f32 	%f486, [%rd11];
	fma.rn.f32 	%f532, %f485, %f486, %f532;
	@%p64 bra 	$L__BB1_83;
	setp.eq.s32 	%p65, %r80, 2;
	ld.local.f32 	%f487, [%rd10+4];
	add.s64 	%rd13, %rd11, %rd12;
	ld.global.f32 	%f488, [%rd13];
	fma.rn.f32 	%f532, %f487, %f488, %f532;
	@%p65 bra 	$L__BB1_83;
	ld.local.f32 	%f489, [%rd10+8];
	add.s64 	%rd241, %rd13, %rd12;
	ld.global.f32 	%f490, [%rd241];
	fma.rn.f32 	%f532, %f489, %f490, %f532;
$L__BB1_83:
	add.s32 	%r235, %r261, %r116;
	mul.wide.u32 	%rd242, %r235, 4;
	add.s64 	%rd243, %rd5, %rd242;
	ld.global.f32 	%f491, [%rd243];
	add.f32 	%f492, %f532, %f491;
	add.s32 	%r236, %r261, %r73;
	mul.wide.s32 	%rd244, %r236, 4;
	add.s64 	%rd245, %rd4, %rd244;
	st.global.f32 	[%rd245], %f492;
	add.s32 	%r261, %r261, 1;
	setp.eq.s32 	%p66, %r261, %r115;
	@%p66 bra 	$L__BB1_96;
	bra.uni 	$L__BB1_70;
$L__BB1_84:
	add.s32 	%r219, %r115, -1;
	and.b32  	%r96, %r115, 15;
	setp.lt.u32 	%p49, %r219, 15;
	mov.b32 	%r269, 0;
	@%p49 bra 	$L__BB1_87;
	and.b32  	%r269, %r115, 2147483632;
	mov.b32 	%r268, 0;
$L__BB1_86:
	.pragma "nounroll";
	add.s32 	%r221, %r268, %r116;
	mul.wide.s32 	%rd185, %r221, 4;
	add.s64 	%rd186, %rd5, %rd185;
	ld.global.f32 	%f341, [%rd186];
	add.f32 	%f342, %f341, 0f00000000;
	add.s32 	%r222, %r268, %r73;
	mul.wide.s32 	%rd187, %r222, 4;
	add.s64 	%rd188, %rd4, %rd187;
	st.global.f32 	[%rd188], %f342;
	ld.global.f32 	%f343, [%rd186+4];
	add.f32 	%f344, %f343, 0f00000000;
	st.global.f32 	[%rd188+4], %f344;
	ld.global.f32 	%f345, [%rd186+8];
	add.f32 	%f346, %f345, 0f00000000;
	st.global.f32 	[%rd188+8], %f346;
	ld.global.f32 	%f347, [%rd186+12];
	add.f32 	%f348, %f347, 0f00000000;
	st.global.f32 	[%rd188+12], %f348;
	ld.global.f32 	%f349, [%rd186+16];
	add.f32 	%f350, %f349, 0f00000000;
	st.global.f32 	[%rd188+16], %f350;
	ld.global.f32 	%f351, [%rd186+20];
	add.f32 	%f352, %f351, 0f00000000;
	st.global.f32 	[%rd188+20], %f352;
	ld.global.f32 	%f353, [%rd186+24];
	add.f32 	%f354, %f353, 0f00000000;
	st.global.f32 	[%rd188+24], %f354;
	ld.global.f32 	%f355, [%rd186+28];
	add.f32 	%f356, %f355, 0f00000000;
	st.global.f32 	[%rd188+28], %f356;
	ld.global.f32 	%f357, [%rd186+32];
	add.f32 	%f358, %f357, 0f00000000;
	st.global.f32 	[%rd188+32], %f358;
	ld.global.f32 	%f359, [%rd186+36];
	add.f32 	%f360, %f359, 0f00000000;
	st.global.f32 	[%rd188+36], %f360;
	ld.global.f32 	%f361, [%rd186+40];
	add.f32 	%f362, %f361, 0f00000000;
	st.global.f32 	[%rd188+40], %f362;
	ld.global.f32 	%f363, [%rd186+44];
	add.f32 	%f364, %f363, 0f00000000;
	st.global.f32 	[%rd188+44], %f364;
	ld.global.f32 	%f365, [%rd186+48];
	add.f32 	%f366, %f365, 0f00000000;
	st.global.f32 	[%rd188+48], %f366;
	ld.global.f32 	%f367, [%rd186+52];
	add.f32 	%f368, %f367, 0f00000000;
	st.global.f32 	[%rd188+52], %f368;
	ld.global.f32 	%f369, [%rd186+56];
	add.f32 	%f370, %f369, 0f00000000;
	st.global.f32 	[%rd188+56], %f370;
	ld.global.f32 	%f371, [%rd186+60];
	add.f32 	%f372, %f371, 0f00000000;
	st.global.f32 	[%rd188+60], %f372;
	add.s32 	%r268, %r268, 16;
	setp.ne.s32 	%p50, %r268, %r269;
	@%p50 bra 	$L__BB1_86;
$L__BB1_87:
	setp.eq.s32 	%p51, %r96, 0;
	@%p51 bra 	$L__BB1_96;
	and.b32  	%r103, %r115, 7;
	setp.lt.u32 	%p52, %r96, 8;
	@%p52 bra 	$L__BB1_90;
	add.s32 	%r223, %r269, %r116;
	mul.wide.s32 	%rd189, %r223, 4;
	add.s64 	%rd190, %rd5, %rd189;
	ld.global.f32 	%f373, [%rd190];
	add.f32 	%f374, %f373, 0f00000000;
	add.s32 	%r224, %r269, %r73;
	mul.wide.s32 	%rd191, %r224, 4;
	add.s64 	%rd192, %rd4, %rd191;
	st.global.f32 	[%rd192], %f374;
	ld.global.f32 	%f375, [%rd190+4];
	add.f32 	%f376, %f375, 0f00000000;
	st.global.f32 	[%rd192+4], %f376;
	ld.global.f32 	%f377, [%rd190+8];
	add.f32 	%f378, %f377, 0f00000000;
	st.global.f32 	[%rd192+8], %f378;
	ld.global.f32 	%f379, [%rd190+12];
	add.f32 	%f380, %f379, 0f00000000;
	st.global.f32 	[%rd192+12], %f380;
	ld.global.f32 	%f381, [%rd190+16];
	add.f32 	%f382, %f381, 0f00000000;
	st.global.f32 	[%rd192+16], %f382;
	ld.global.f32 	%f383, [%rd190+20];
	add.f32 	%f384, %f383, 0f00000000;
	st.global.f32 	[%rd192+20], %f384;
	ld.global.f32 	%f385, [%rd190+24];
	add.f32 	%f386, %f385, 0f00000000;
	st.global.f32 	[%rd192+24], %f386;
	ld.global.f32 	%f387, [%rd190+28];
	add.f32 	%f388, %f387, 0f00000000;
	st.global.f32 	[%rd192+28], %f388;
	add.s32 	%r269, %r269, 8;
$L__BB1_90:
	setp.eq.s32 	%p53, %r103, 0;
	@%p53 bra 	$L__BB1_96;
	and.b32  	%r106, %r115, 3;
	setp.lt.u32 	%p54, %r103, 4;
	@%p54 bra 	$L__BB1_93;
	add.s32 	%r225, %r269, %r116;
	mul.wide.s32 	%rd193, %r225, 4;
	add.s64 	%rd194, %rd5, %rd193;
	ld.global.f32 	%f389, [%rd194];
	add.f32 	%f390, %f389, 0f00000000;
	add.s32 	%r226, %r269, %r73;
	mul.wide.s32 	%rd195, %r226, 4;
	add.s64 	%rd196, %rd4, %rd195;
	st.global.f32 	[%rd196], %f390;
	ld.global.f32 	%f391, [%rd194+4];
	add.f32 	%f392, %f391, 0f00000000;
	st.global.f32 	[%rd196+4], %f392;
	ld.global.f32 	%f393, [%rd194+8];
	add.f32 	%f394, %f393, 0f00000000;
	st.global.f32 	[%rd196+8], %f394;
	ld.global.f32 	%f395, [%rd194+12];
	add.f32 	%f396, %f395, 0f00000000;
	st.global.f32 	[%rd196+12], %f396;
	add.s32 	%r269, %r269, 4;
$L__BB1_93:
	setp.eq.s32 	%p55, %r106, 0;
	@%p55 bra 	$L__BB1_96;
	mov.b32 	%r273, 0;
$L__BB1_95:
	.pragma "nounroll";
	add.s32 	%r228, %r269, %r116;
	mul.wide.s32 	%rd197, %r228, 4;
	add.s64 	%rd198, %rd5, %rd197;
	ld.global.f32 	%f397, [%rd198];
	add.f32 	%f398, %f397, 0f00000000;
	add.s32 	%r229, %r269, %r73;
	mul.wide.s32 	%rd199, %r229, 4;
	add.s64 	%rd200, %rd4, %rd199;
	st.global.f32 	[%rd200], %f398;
	add.s32 	%r269, %r269, 1;
	add.s32 	%r273, %r273, 1;
	setp.ne.s32 	%p56, %r273, %r106;
	@%p56 bra 	$L__BB1_95;
$L__BB1_96:
	ret;

}


// ===== COMPILED SASS (sm_100) =====

	.target	sm_100

	.elftype	@"ET_EXEC"


//--------------------- .note.nv.tkinfo           --------------------------
	.section	.note.nv.tkinfo,"",@"SHT_NOTE"
	.sectionflags	@"SHF_NOTE_NV_TKINFO"
	.tkinfo
        /*0018*/ 	.word	0x00000002
        /*0030*/ 	.string	""
        /*0030*/ 	.string	"ptxas"
        /*0030*/ 	.string	"Cuda compilation tools, release 13.0, V13.0.88"
        /*0030*/ 	.string	"Build cuda_13.0.r13.0/compiler.36424714_0"
        /*0030*/ 	.string	"-arch sm_100 -m 64 "



//--------------------- .note.nv.cuinfo           --------------------------
	.section	.note.nv.cuinfo,"",@"SHT_NOTE"
	.sectionflags	@"SHF_NOTE_NV_CUINFO"
        /*0018*/ 	.short	0x0002
        /*001a*/ 	.short	0x0064
        /*001c*/ 	.short	0x0082
	.zero		2


//--------------------- .nv.info                  --------------------------
	.section	.nv.info,"",@"SHT_CUDA_INFO"
	.align	4


	//----- nvinfo : EIATTR_REGCOUNT
	.align		4
        /*0000*/ 	.byte	0x04, 0x2f
        /*0002*/ 	.short	(.L_10 - .L_9)
	.align		4
.L_9:
        /*0004*/ 	.word	index@(_Z21mixing_network_kernelPfS_S_S_S_S_S_iiiii)
        /*0008*/ 	.word	0x00000020


	//----- nvinfo : EIATTR_FRAME_SIZE
	.align		4
.L_10:
        /*000c*/ 	.byte	0x04, 0x11
        /*000e*/ 	.short	(.L_12 - .L_11)
	.align		4
.L_11:
        /*0010*/ 	.word	index@(_Z21mixing_network_kernelPfS_S_S_S_S_S_iiiii)
        /*0014*/ 	.word	0x00000100


	//----- nvinfo : EIATTR_REGCOUNT
	.align		4
.L_12:
        /*0018*/ 	.byte	0x04, 0x2f
        /*001a*/ 	.short	(.L_14 - .L_13)
	.align		4
.L_13:
        /*001c*/ 	.word	index@(_Z20agent_network_kernelPfS_S_S_S_iiiii)
        /*0020*/ 	.word	0x00000020


	//----- nvinfo : EIATTR_FRAME_SIZE
	.align		4
.L_14:
        /*0024*/ 	.byte	0x04, 0x11
        /*0026*/ 	.short	(.L_16 - .L_15)
	.align		4
.L_15:
        /*0028*/ 	.word	index@(_Z20agent_network_kernelPfS_S_S_S_iiiii)
        /*002c*/ 	.word	0x00000100


	//----- nvinfo : EIATTR_MIN_STACK_SIZE
	.align		4
.L_16:
        /*0030*/ 	.byte	0x04, 0x12
        /*0032*/ 	.short	(.L_18 - .L_17)
	.align		4
.L_17:
        /*0034*/ 	.word	index@(_Z20agent_network_kernelPfS_S_S_S_iiiii)
        /*0038*/ 	.word	0x00000100


	//----- nvinfo : EIATTR_MIN_STACK_SIZE
	.align		4
.L_18:
        /*003c*/ 	.byte	0x04, 0x12
        /*003e*/ 	.short	(.L_20 - .L_19)
	.align		4
.L_19:
        /*0040*/ 	.word	index@(_Z21mixing_network_kernelPfS_S_S_S_S_S_iiiii)
        /*0044*/ 	.word	0x00000100
.L_20:


//--------------------- .nv.compat                --------------------------
	.section	.nv.compat,"",@"SHT_CUDA_COMPAT_INFO"
	.align	4
        /*0000*/ 	.byte	0x02, 0x09, 0x00, 0x00, 0x02, 0x02, 0x01, 0x00, 0x02, 0x05, 0x05, 0x00, 0x03, 0x07, 0x01, 0x01
        /*0010*/ 	.byte	0x02, 0x03, 0x00, 0x00, 0x02, 0x06, 0x01, 0x00, 0x04, 0x0b, 0x08, 0x00, 0x09, 0x00, 0x00, 0x00
        /*0020*/ 	.byte	0x00, 0x00, 0x00, 0x00


//--------------------- .nv.info._Z20agent_network_kernelPfS_S_S_S_iiiii --------------------------
	.section	.nv.info._Z20agent_network_kernelPfS_S_S_S_iiiii,"",@"SHT_CUDA_INFO"
	.sectionflags	@""
	.align	4


	//----- nvinfo : EIATTR_CUDA_API_VERSION
	.align		4
        /*0000*/ 	.byte	0x04, 0x37
        /*0002*/ 	.short	(.L_22 - .L_21)
.L_21:
        /*0004*/ 	.word	0x00000082


	//----- nvinfo : EIATTR_KPARAM_INFO
	.align		4
.L_22:
        /*0008*/ 	.byte	0x04, 0x17
        /*000a*/ 	.short	(.L_24 - .L_23)
.L_23:
        /*000c*/ 	.word	0x00000000
        /*0010*/ 	.short	0x0009
        /*0012*/ 	.short	0x0038
        /*0014*/ 	.byte	0x00, 0xf0, 0x11, 0x00


	//----- nvinfo : EIATTR_KPARAM_INFO
	.align		4
.L_24:
        /*0018*/ 	.byte	0x04, 0x17
        /*001a*/ 	.short	(.L_26 - .L_25)
.L_25:
        /*001c*/ 	.word	0x00000000
        /*0020*/ 	.short	0x0008
        /*0022*/ 	.short	0x0034
        /*0024*/ 	.byte	0x00, 0xf0, 0x11, 0x00


	//----- nvinfo : EIATTR_KPARAM_INFO
	.align		4
.L_26:
        /*0028*/ 	.byte	0x04, 0x17
        /*002a*/ 	.short	(.L_28 - .L_27)
.L_27:
        /*002c*/ 	.word	0x00000000
        /*0030*/ 	.short	0x0007
        /*0032*/ 	.short	0x0030
        /*0034*/ 	.byte	0x00, 0xf0, 0x11, 0x00


	//----- nvinfo : EIATTR_KPARAM_INFO
	.align		4
.L_28:
        /*0038*/ 	.byte	0x04, 0x17
        /*003a*/ 	.short	(.L_30 - .L_29)
.L_29:
        /*003c*/ 	.word	0x00000000
        /*0040*/ 	.short	0x0006
        /*0042*/ 	.short	0x002c
        /*0044*/ 	.byte	0x00, 0xf0, 0x11, 0x00


	//----- nvinfo : EIATTR_KPARAM_INFO
	.align		4
.L_30:
        /*0048*/ 	.byte	0x04, 0x17
        /*004a*/ 	.short	(.L_32 - .L_31)
.L_31:
        /*004c*/ 	.word	0x00000000
        /*0050*/ 	.short	0x0005
        /*0052*/ 	.short	0x0028
        /*0054*/ 	.byte	0x00, 0xf0, 0x11, 0x00


	//----- nvinfo : EIATTR_KPARAM_INFO
	.align		4
.L_32:
        /*0058*/ 	.byte	0x04, 0x17
        /*005a*/ 	.short	(.L_34 - .L_33)
.L_33:
        /*005c*/ 	.word	0x00000000
        /*0060*/ 	.short	0x0004
        /*0062*/ 	.short	0x0020
        /*0064*/ 	.byte	0x00, 0xf5, 0x21, 0x00


	//----- nvinfo : EIATTR_KPARAM_INFO
	.align		4
.L_34:
        /*0068*/ 	.byte	0x04, 0x17
        /*006a*/ 	.short	(.L_36 - .L_35)
.L_35:
        /*006c*/ 	.word	0x00000000
        /*0070*/ 	.short	0x0003
        /*0072*/ 	.short	0x0018
        /*0074*/ 	.byte	0x00, 0xf5, 0x21, 0x00


	//----- nvinfo : EIATTR_KPARAM_INFO
	.align		4
.L_36:
        /*0078*/ 	.byte	0x04, 0x17
        /*007a*/ 	.short	(.L_38 - .L_37)
.L_37:
        /*007c*/ 	.word	0x00000000
        /*0080*/ 	.short	0x0002
        /*0082*/ 	.short	0x0010
        /*0084*/ 	.byte	0x00, 0xf5, 0x21, 0x00


	//----- nvinfo : EIATTR_KPARAM_INFO
	.align		4
.L_38:
        /*0088*/ 	.byte	0x04, 0x17
        /*008a*/ 	.short	(.L_40 - .L_39)
.L_39:
        /*008c*/ 	.word	0x00000000
        /*0090*/ 	.short	0x0001
        /*0092*/ 	.short	0x0008
        /*0094*/ 	.byte	0x00, 0xf5, 0x21, 0x00


	//----- nvinfo : EIATTR_KPARAM_INFO
	.align		4
.L_40:
        /*0098*/ 	.byte	0x04, 0x17
        /*009a*/ 	.short	(.L_42 - .L_41)
.L_41:
        /*009c*/ 	.word	0x00000000
        /*00a0*/ 	.short	0x0000
        /*00a2*/ 	.short	0x0000
        /*00a4*/ 	.byte	0x00, 0xf5, 0x21, 0x00


	//----- nvinfo : EIATTR_SPARSE_MMA_MASK
	.align		4
.L_42:
        /*00a8*/ 	.byte	0x03, 0x50
        /*00aa*/ 	.short	0x0000


	//----- nvinfo : EIATTR_MAXREG_COUNT
	.align		4
        /*00ac*/ 	.byte	0x03, 0x1b
        /*00ae*/ 	.short	0x00ff


	//----- nvinfo : EIATTR_MERCURY_ISA_VERSION
	.align		4
        /*00b0*/ 	.byte	0x03, 0x5f
        /*00b2*/ 	.short	0x0101


	//----- nvinfo : EIATTR_VRC_CTA_INIT_COUNT
	.align		4
        /*00b4*/ 	.byte	0x02, 0x4a
	.zero		1
	.zero		1


	//----- nvinfo : EIATTR_EXIT_INSTR_OFFSETS
	.align		4
        /*00b8*/ 	.byte	0x04, 0x1c
        /*00ba*/ 	.short	(.L_44 - .L_43)


	//   ....[0]....
.L_43:
        /*00bc*/ 	.word	0x000000d0


	//   ....[1]....
        /*00c0*/ 	.word	0x00002b90


	//   ....[2]....
        /*00c4*/ 	.word	0x00003690


	//   ....[3]....
        /*00c8*/ 	.word	0x00003ac0


	//   ....[4]....
        /*00cc*/ 	.word	0x00003d00


	//   ....[5]....
        /*00d0*/ 	.word	0x00003e80


	//   ....[6]....
        /*00d4*/ 	.word	0x00003f70


	//----- nvinfo : EIATTR_CBANK_PARAM_SIZE
	.align		4
.L_44:
        /*00d8*/ 	.byte	0x03, 0x19
        /*00da*/ 	.short	0x003c


	//----- nvinfo : EIATTR_PARAM_CBANK
	.align		4
        /*00dc*/ 	.byte	0x04, 0x0a
        /*00de*/ 	.short	(.L_46 - .L_45)
	.align		4
.L_45:
        /*00e0*/ 	.word	index@(.nv.constant0._Z20agent_network_kernelPfS_S_S_S_iiiii)
        /*00e4*/ 	.short	0x0380
        /*00e6*/ 	.short	0x003c


	//----- nvinfo : EIATTR_SW_WAR
	.align		4
.L_46:
        /*00e8*/ 	.byte	0x04, 0x36
        /*00ea*/ 	.short	(.L_48 - .L_47)
.L_47:
        /*00ec*/ 	.word	0x00000008
.L_48:


//--------------------- .nv.info._Z21mixing_network_kernelPfS_S_S_S_S_S_iiiii --------------------------
	.section	.nv.info._Z21mixing_network_kernelPfS_S_S_S_S_S_iiiii,"",@"SHT_CUDA_INFO"
	.sectionflags	@""
	.align	4


	//----- nvinfo : EIATTR_CUDA_API_VERSION
	.align		4
        /*0000*/ 	.byte	0x04, 0x37
        /*0002*/ 	.short	(.L_50 - .L_49)
.L_49:
        /*0004*/ 	.word	0x00000082


	//----- nvinfo : EIATTR_KPARAM_INFO
	.align		4
.L_50:
        /*0008*/ 	.byte	0x04, 0x17
        /*000a*/ 	.short	(.L_52 - .L_51)
.L_51:
        /*000c*/ 	.word	0x00000000
        /*0010*/ 	.short	0x000b
        /*0012*/ 	.short	0x0048
        /*0014*/ 	.byte	0x00, 0xf0, 0x11, 0x00


	//----- nvinfo : EIATTR_KPARAM_INFO
	.align		4
.L_52:
        /*0018*/ 	.byte	0x04, 0x17
        /*001a*/ 	.short	(.L_54 - .L_53)
.L_53:
        /*001c*/ 	.word	0x00000000
        /*0020*/ 	.short	0x000a
        /*0022*/ 	.short	0x0044
        /*0024*/ 	.byte	0x00, 0xf0, 0x11, 0x00


	//----- nvinfo : EIATTR_KPARAM_INFO
	.align		4
.L_54:
        /*0028*/ 	.byte	0x04, 0x17
        /*002a*/ 	.short	(.L_56 - .L_55)
.L_55:
        /*002c*/ 	.word	0x00000000
        /*0030*/ 	.short	0x0009
        /*0032*/ 	.short	0x0040
        /*0034*/ 	.byte	0x00, 0xf0, 0x11, 0x00


	//----- nvinfo : EIATTR_KPARAM_INFO
	.align		4
.L_56:
        /*0038*/ 	.byte	0x04, 0x17
        /*003a*/ 	.short	(.L_58 - .L_57)
.L_57:
        /*003c*/ 	.word	0x00000000
        /*0040*/ 	.short	0x0008
        /*0042*/ 	.short	0x003c
        /*0044*/ 	.byte	0x00, 0xf0, 0x11, 0x00


	//----- nvinfo : EIATTR_KPARAM_INFO
	.align		4
.L_58:
        /*0048*/ 	.byte	0x04, 0x17
        /*004a*/ 	.short	(.L_60 - .L_59)
.L_59:
        /*004c*/ 	.word	0x00000000
        /*0050*/ 	.short	0x0007
        /*0052*/ 	.short	0x0038
        /*0054*/ 	.byte	0x00, 0xf0, 0x11, 0x00


	//----- nvinfo : EIATTR_KPARAM_INFO
	.align		4
.L_60:
        /*0058*/ 	.byte	0x04, 0x17
        /*005a*/ 	.short	(.L_62 - .L_61)
.L_61:
        /*005c*/ 	.word	0x00000000
        /*0060*/ 	.short	0x0006
        /*0062*/ 	.short	0x0030
        /*0064*/ 	.byte	0x00, 0xf5, 0x21, 0x00


	//----- nvinfo : EIATTR_KPARAM_INFO
	.align		4
.L_62:
        /*0068*/ 	.byte	0x04, 0x17
        /*006a*/ 	.short	(.L_64 - .L_63)
.L_63:
        /*006c*/ 	.word	0x00000000
        /*0070*/ 	.short	0x0005
        /*0072*/ 	.short	0x0028
        /*0074*/ 	.byte	0x00, 0xf5, 0x21, 0x00


	//----- nvinfo : EIATTR_KPARAM_INFO
	.align		4
.L_64:
        /*0078*/ 	.byte	0x04, 0x17
        /*007a*/ 	.short	(.L_66 - .L_65)
.L_65:
        /*007c*/ 	.word	0x00000000
        /*0080*/ 	.short	0x0004
        /*0082*/ 	.short	0x0020
        /*0084*/ 	.byte	0x00, 0xf5, 0x21, 0x00


	//----- nvinfo : EIATTR_KPARAM_INFO
	.align		4
.L_66:
        /*0088*/ 	.byte	0x04, 0x17
        /*008a*/ 	.short	(.L_68 - .L_67)
.L_67:
        /*008c*/ 	.word	0x00000000
        /*0090*/ 	.short	0x0003
        /*0092*/ 	.short	0x0018
        /*0094*/ 	.byte	0x00, 0xf5, 0x21, 0x00


	//----- nvinfo : EIATTR_KPARAM_INFO
	.align		4
.L_68:
        /*0098*/ 	.byte	0x04, 0x17
        /*009a*/ 	.short	(.L_70 - .L_69)
.L_69:
        /*009c*/ 	.word	0x00000000
        /*00a0*/ 	.short	0x0002
        /*00a2*/ 	.short	0x0010
        /*00a4*/ 	.byte	0x00, 0xf5, 0x21, 0x00


	//----- nvinfo : EIATTR_KPARAM_INFO
	.align		4
.L_70:
        /*00a8*/ 	.byte	0x04, 0x17
        /*00aa*/ 	.short	(.L_72 - .L_71)
.L_71:
        /*00ac*/ 	.word	0x00000000
        /*00b0*/ 	.short	0x0001
        /*00b2*/ 	.short	0x0008
        /*00b4*/ 	.byte	0x00, 0xf5, 0x21, 0x00


	//----- nvinfo : EIATTR_KPARAM_INFO
	.align		4
.L_72:
        /*00b8*/ 	.byte	0x04, 0x17
        /*00ba*/ 	.short	(.L_74 - .L_73)
.L_73:
        /*00bc*/ 	.word	0x00000000
        /*00c0*/ 	.short	0x0000
        /*00c2*/ 	.short	0x0000
        /*00c4*/ 	.byte	0x00, 0xf5, 0x21, 0x00


	//----- nvinfo : EIATTR_SPARSE_MMA_MASK
	.align		4
.L_74:
        /*00c8*/ 	.byte	0x03, 0x50
        /*00ca*/ 	.short	0x0000


	//----- nvinfo : EIATTR_MAXREG_COUNT
	.align		4
        /*00cc*/ 	.byte	0x03, 0x1b
        /*00ce*/ 	.short	0x00ff


	//----- nvinfo : EIATTR_MERCURY_ISA_VERSION
	.align		4
        /*00d0*/ 	.byte	0x03, 0x5f
        /*00d2*/ 	.short	0x0101


	//----- nvinfo : EIATTR_VRC_CTA_INIT_COUNT
	.align		4
        /*00d4*/ 	.byte	0x02, 0x4a
	.zero		1
	.zero		1


	//----- nvinfo : EIATTR_EXIT_INSTR_OFFSETS
	.align		4
        /*00d8*/ 	.byte	0x04, 0x1c
        /*00da*/ 	.short	(.L_76 - .L_75)


	//   ....[0]....
.L_75:
        /*00dc*/ 	.word	0x00000090


	//   ....[1]....
        /*00e0*/ 	.word	0x00001680


	//   ....[2]....
        /*00e4*/ 	.word	0x00002b90


	//   ....[3]....
        /*00e8*/ 	.word	0x00002e30


	//   ....[4]....
        /*00ec*/ 	.word	0x00002fa0


	//   ....[5]....
        /*00f0*/ 	.word	0x000030b0


	//   ....[6]....
        /*00f4*/ 	.word	0x00003140


	//   ....[7]....
        /*00f8*/ 	.word	0x00003b50


	//   ....[8]....
        /*00fc*/ 	.word	0x00003df0


	//   ....[9]....
        /*0100*/ 	.word	0x00003f60


	//   ....[10]....
        /*0104*/ 	.word	0x00004070


	//   ....[11]....
        /*0108*/ 	.word	0x00004100


	//   ....[12]....
        /*010c*/ 	.word	0x00004510


	//   ....[13]....
        /*0110*/ 	.word	0x00004740


	//   ....[14]....
        /*0114*/ 	.word	0x000048b0


	//   ....[15]....
        /*0118*/ 	.word	0x00004990


	//----- nvinfo : EIATTR_CBANK_PARAM_SIZE
	.align		4
.L_76:
        /*011c*/ 	.byte	0x03, 0x19
        /*011e*/ 	.short	0x004c


	//----- nvinfo : EIATTR_PARAM_CBANK
	.align		4
        /*0120*/ 	.byte	0x04, 0x0a
        /*0122*/ 	.short	(.L_78 - .L_77)
	.align		4
.L_77:
        /*0124*/ 	.word	index@(.nv.constant0._Z21mixing_network_kernelPfS_S_S_S_S_S_iiiii)
        /*0128*/ 	.short	0x0380
        /*012a*/ 	.short	0x004c


	//----- nvinfo : EIATTR_SW_WAR
	.align		4
.L_78:
        /*012c*/ 	.byte	0x04, 0x36
        /*012e*/ 	.short	(.L_80 - .L_79)
.L_79:
        /*0130*/ 	.word	0x00000008
.L_80:


//--------------------- .nv.callgraph             --------------------------
	.section	.nv.callgraph,"",@"SHT_CUDA_CALLGRAPH"
	.align	4
	.sectionentsize	8
	.align		4
        /*0000*/ 	.word	0x00000000
	.align		4
        /*0004*/ 	.word	0xffffffff
	.align		4
        /*0008*/ 	.word	0x00000000
	.align		4
        /*000c*/ 	.word	0xfffffffe
	.align		4
        /*0010*/ 	.word	0x00000000
	.align		4
        /*0014*/ 	.word	0xfffffffd
	.align		4
        /*0018*/ 	.word	0x00000000
	.align		4
        /*001c*/ 	.word	0xfffffffc


//--------------------- .nv.constant4             --------------------------
	.section	.nv.constant4,"a",@progbits
	.align	8
	.align		8
.nv.constant4:
        /*0000*/ 	.dword	precalc_xorwow_matrix
	.align		8
        /*0008*/ 	.dword	precalc_xorwow_offset_matrix
	.align		8
        /*0010*/ 	.dword	mrg32k3aM1
	.align		8
        /*0018*/ 	.dword	mrg32k3aM2
	.align		8
        /*0020*/ 	.dword	mrg32k3aM1SubSeq
	.align		8
        /*0028*/ 	.dword	mrg32k3aM2SubSeq
	.align		8
        /*0030*/ 	.dword	mrg32k3aM1Seq
	.align		8
        /*0038*/ 	.dword	mrg32k3aM2Seq


//--------------------- .nv.constant3             --------------------------
	.section	.nv.constant3,"a",@progbits
	.align	8
.nv.constant3:
	.type		__cr_lgamma_table,@object
	.size		__cr_lgamma_table,(.L_8 - __cr_lgamma_table)
__cr_lgamma_table:
        /*0000*/ 	.byte	0x00, 0x00, 0x00, 0x00, 0x00, 0x00, 0x00, 0x00, 0x00, 0x00, 0x00, 0x00, 0x00, 0x00, 0x00, 0x00
        /*0010*/ 	.byte	0xef, 0x39, 0xfa, 0xfe, 0x42, 0x2e, 0xe6, 0x3f, 0x02, 0x20, 0x2a, 0xfa, 0x0b, 0xab, 0xfc, 0x3f
        /*0020*/ 	.byte	0xf9, 0x2c, 0x92, 0x7c, 0xa7, 0x6c, 0x09, 0x40, 0xc9, 0x79, 0x44, 0x3c, 0x64, 0x26, 0x13, 0x40
        /*0030*/ 	.byte	0xca, 0x01, 0xcf, 0x3a, 0x27, 0x51, 0x1a, 0x40, 0x30, 0xcc, 0x2d, 0xf3, 0xe1, 0x0c, 0x21, 0x40
        /*0040*/ 	.byte	0x0d, 0xb7, 0xfc, 0x82, 0x8e, 0x35, 0x25, 0x40
.L_8:


//--------------------- .text._Z20agent_network_kernelPfS_S_S_S_iiiii --------------------------
	.section	.text._Z20agent_network_kernelPfS_S_S_S_iiiii,"ax",@progbits
	.align	128
        .global         _Z20agent_network_kernelPfS_S_S_S_iiiii
        .type           _Z20agent_network_kernelPfS_S_S_S_iiiii,@function
        .size           _Z20agent_network_kernelPfS_S_S_S_iiiii,(.L_x_94 - _Z20agent_network_kernelPfS_S_S_S_iiiii)
        .other          _Z20agent_network_kernelPfS_S_S_S_iiiii,@"STO_CUDA_ENTRY STV_DEFAULT"
_Z20agent_network_kernelPfS_S_S_S_iiiii:
.text._Z20agent_network_kernelPfS_S_S_S_iiiii:
[----:B------:R-:W0:Y:S01]  /*0000*/  LDC R1, c[0x0][0x37c] ;  /* 0x0000df00ff017b82 */ /* 0x000e220000000800 */
[----:B------:R-:W1:Y:S07]  /*0010*/  S2R R5, SR_TID.Y ;  /* 0x0000000000057919 */ /* 0x000e6e0000002200 */
[----:B------:R-:W2:Y:S01]  /*0020*/  LDC R3, c[0x0][0x360] ;  /* 0x0000d800ff037b82 */ /* 0x000ea20000000800 */
[----:B------:R-:W3:Y:S01]  /*0030*/  LDCU.64 UR8, c[0x0][0x3a8] ;  /* 0x00007500ff0877ac */ /* 0x000ee20008000a00 */
[----:B0-----:R-:W-:Y:S01]  /*0040*/  IADD3 R1, PT, PT, R1, -0x100, RZ ;  /* 0xffffff0001017810 */ /* 0x001fe20007ffe0ff */
[----:B------:R-:W2:Y:S05]  /*0050*/  S2R R0, SR_TID.X ;  /* 0x0000000000007919 */ /* 0x000eaa0000002100 */
[----:B------:R-:W1:Y:S08]  /*0060*/  S2UR UR5, SR_CTAID.Y ;  /* 0x00000000000579c3 */ /* 0x000e700000002600 */
[----:B------:R-:W1:Y:S08]  /*0070*/  LDC R6, c[0x0][0x364] ;  /* 0x0000d900ff067b82 */ /* 0x000e700000000800 */
[----:B------:R-:W2:Y:S01]  /*0080*/  S2UR UR4, SR_CTAID.X ;  /* 0x00000000000479c3 */ /* 0x000ea20000002500 */
[----:B-1----:R-:W-:-:S05]  /*0090*/  IMAD R6, R6, UR5, R5 ;  /* 0x0000000506067c24 */ /* 0x002fca000f8e0205 */
[----:B---3--:R-:W-:Y:S01]  /*00a0*/  ISETP.GE.AND P0, PT, R6, UR9, PT ;  /* 0x0000000906007c0c */ /* 0x008fe2000bf06270 */
[----:B--2---:R-:W-:-:S05]  /*00b0*/  IMAD R3, R3, UR4, R0 ;  /* 0x0000000403037c24 */ /* 0x004fca000f8e0200 */
[----:B------:R-:W-:-:S13]  /*00c0*/  ISETP.GE.OR P0, PT, R3, UR8, P0 ;  /* 0x0000000803007c0c */ /* 0x000fda0008706670 */
[----:B------:R-:W-:Y:S05]  /*00d0*/  @P0 EXIT ;  /* 0x000000000000094d */ /* 0x000fea0003800000 */
[----:B------:R-:W0:Y:S01]  /*00e0*/  LDCU UR4, c[0x0][0x3b8] ;  /* 0x00007700ff0477ac */ /* 0x000e220008000800 */
[----:B------:R-:W1:Y:S01]  /*00f0*/  LDCU.64 UR6, c[0x0][0x358] ;  /* 0x00006b00ff0677ac */ /* 0x000e620008000a00 */
[----:B0-----:R-:W-:-:S04]  /*0100*/  MOV R4, UR4 ;  /* 0x0000000400047c02 */ /* 0x001fc80008000f00 */
[----:B------:R-:W-:-:S13]  /*0110*/  ISETP.GE.AND P0, PT, R4, 0x1, PT ;  /* 0x000000010400780c */ /* 0x000fda0003f06270 */
[----:B-1----:R-:W-:Y:S05]  /*0120*/  @!P0 BRA `(.L_x_0) ;  /* 0x0000002800908947 */ /* 0x002fea0003800000 */
[----:B------:R-:W0:Y:S01]  /*0130*/  LDC R10, c[0x0][0x3b4] ;  /* 0x0000ed00ff0a7b82 */ /* 0x000e220000000800 */
[----:B------:R-:W-:Y:S01]  /*0140*/  IMAD R0, R3, UR9, R6 ;  /* 0x0000000903007c24 */ /* 0x000fe2000f8e0206 */
[----:B0-----:R-:W-:-:S13]  /*0150*/  ISETP.GE.AND P0, PT, R10, 0x1, PT ;  /* 0x000000010a00780c */ /* 0x001fda0003f06270 */
[----:B------:R-:W-:Y:S05]  /*0160*/  @!P0 BRA `(.L_x_1) ;  /* 0x00000018001c8947 */ /* 0x000fea0003800000 */
[----:B------:R-:W0:Y:S01]  /*0170*/  LDC R7, c[0x0][0x3b0] ;  /* 0x0000ec00ff077b82 */ /* 0x000e220000000800 */
[----:B------:R-:W-:Y:S02]  /*0180*/  IADD3 R2, PT, PT, R10, -0x1, RZ ;  /* 0xffffffff0a027810 */ /* 0x000fe40007ffe0ff */
[----:B0-----:R-:W-:-:S13]  /*0190*/  ISETP.GE.AND P0, PT, R7, 0x1, PT ;  /* 0x000000010700780c */ /* 0x001fda0003f06270 */
[----:B------:R-:W-:Y:S05]  /*01a0*/  @!P0 BRA `(.L_x_2) ;  /* 0x0000001000048947 */ /* 0x000fea0003800000 */
[----:B------:R-:W-:Y:S01]  /*01b0*/  ISETP.GE.U32.AND P0, PT, R2, 0x7, PT ;  /* 0x000000070200780c */ /* 0x000fe20003f06070 */
[----:B------:R-:W-:Y:S01]  /*01c0*/  HFMA2 R12, -RZ, RZ, 0, 0 ;  /* 0x00000000ff0c7431 */ /* 0x000fe200000001ff */
[C---:B------:R-:W-:Y:S02]  /*01d0*/  LOP3.LUT R2, R7.reuse, 0x7, RZ, 0xc0, !PT ;  /* 0x0000000707027812 */ /* 0x040fe400078ec0ff */
[C---:B------:R-:W-:Y:S02]  /*01e0*/  LOP3.LUT R5, R7.reuse, 0x3, RZ, 0xc0, !PT ;  /* 0x0000000307057812 */ /* 0x040fe400078ec0ff */
[C---:B------:R-:W-:Y:S02]  /*01f0*/  LOP3.LUT R8, R10.reuse, 0x7, RZ, 0xc0, !PT ;  /* 0x000000070a087812 */ /* 0x040fe400078ec0ff */
[----:B------:R-:W-:Y:S02]  /*0200*/  LOP3.LUT R9, R10, 0x3, RZ, 0xc0, !PT ;  /* 0x000000030a097812 */ /* 0x000fe400078ec0ff */
[----:B------:R-:W-:-:S02]  /*0210*/  LOP3.LUT R7, R7, 0x7ffffff8, RZ, 0xc0, !PT ;  /* 0x7ffffff807077812 */ /* 0x000fc400078ec0ff */
[----:B------:R-:W-:-:S07]  /*0220*/  LOP3.LUT R10, R10, 0x7ffffff8, RZ, 0xc0, !PT ;  /* 0x7ffffff80a0a7812 */ /* 0x000fce00078ec0ff */
.L_x_11:
[----:B------:R-:W0:Y:S01]  /*0230*/  LDC R11, c[0x0][0x3b0] ;  /* 0x0000ec00ff0b7b82 */ /* 0x000e220000000800 */
[----:B------:R-:W-:Y:S02]  /*0240*/  MOV R25, RZ ;  /* 0x000000ff00197202 */ /* 0x000fe40000000f00 */
[----:B-1----:R-:W-:Y:S02]  /*0250*/  MOV R13, RZ ;  /* 0x000000ff000d7202 */ /* 0x002fe40000000f00 */
[----:B0-----:R-:W-:-:S13]  /*0260*/  ISETP.GE.U32.AND P1, PT, R11, 0x8, PT ;  /* 0x000000080b00780c */ /* 0x001fda0003f26070 */
[----:B------:R-:W-:Y:S05]  /*0270*/  @!P1 BRA `(.L_x_3) ;  /* 0x0000000000cc9947 */ /* 0x000fea0003800000 */
[----:B------:R-:W-:Y:S01]  /*0280*/  MOV R13, RZ ;  /* 0x000000ff000d7202 */ /* 0x000fe20000000f00 */
[----:B------:R-:W-:-:S06]  /*0290*/  UMOV UR4, URZ ;  /* 0x000000ff00047c82 */ /* 0x000fcc0008000000 */
.L_x_4:
[----:B------:R-:W0:Y:S01]  /*02a0*/  LDC R25, c[0x0][0x3b8] ;  /* 0x0000ee00ff197b82 */ /* 0x000e220000000800 */
[----:B------:R-:W-:-:S07]  /*02b0*/  IMAD R17, R0, R11, UR4 ;  /* 0x0000000400117e24 */ /* 0x000fce000f8e020b */
[----:B------:R-:W1:Y:S08]  /*02c0*/  LDC.64 R14, c[0x0][0x390] ;  /* 0x0000e400ff0e7b82 */ /* 0x000e700000000a00 */
[----:B------:R-:W2:Y:S01]  /*02d0*/  LDC.64 R20, c[0x0][0x380] ;  /* 0x0000e000ff147b82 */ /* 0x000ea20000000a00 */
[----:B0-----:R-:W-:-:S04]  /*02e0*/  IMAD R16, R25, UR4, R12 ;  /* 0x0000000419107c24 */ /* 0x001fc8000f8e020c */
[----:B-1----:R-:W-:-:S06]  /*02f0*/  IMAD.WIDE.U32 R22, R16, 0x4, R14 ;  /* 0x0000000410167825 */ /* 0x002fcc00078e000e */
[----:B------:R-:W3:Y:S01]  /*0300*/  LDG.E R22, desc[UR6][R22.64] ;  /* 0x0000000616167981 */ /* 0x000ee2000c1e1900 */
[----:B--2---:R-:W-:-:S05]  /*0310*/  IMAD.WIDE R20, R17, 0x4, R20 ;  /* 0x0000000411147825 */ /* 0x004fca00078e0214 */
[----:B------:R-:W3:Y:S01]  /*0320*/  LDG.E R4, desc[UR6][R20.64] ;  /* 0x0000000614047981 */ /* 0x000ee2000c1e1900 */
[----:B------:R-:W-:-:S03]  /*0330*/  IADD3 R16, PT, PT, R16, R25, RZ ;  /* 0x0000001910107210 */ /* 0x000fc60007ffe0ff */
[----:B------:R-:W2:Y:S01]  /*0340*/  LDG.E R28, desc[UR6][R20.64+0x4] ;  /* 0x00000406141c7981 */ /* 0x000ea2000c1e1900 */
[C---:B------:R-:W-:Y:S01]  /*0350*/  IADD3 R24, PT, PT, R16.reuse, R25, RZ ;  /* 0x0000001910187210 */ /* 0x040fe20007ffe0ff */
[----:B------:R-:W-:-:S04]  /*0360*/  IMAD.WIDE.U32 R18, R16, 0x4, R14 ;  /* 0x0000000410127825 */ /* 0x000fc800078e000e */
[C-C-:B------:R-:W-:Y:S01]  /*0370*/  IMAD.WIDE.U32 R16, R24.reuse, 0x4, R14.reuse ;  /* 0x0000000418107825 */ /* 0x140fe200078e000e */
[----:B------:R-:W-:Y:S01]  /*0380*/  IADD3 R24, PT, PT, R24, R25, RZ ;  /* 0x0000001918187210 */ /* 0x000fe20007ffe0ff */
[----:B------:R-:W2:Y:S04]  /*0390*/  LDG.E R19, desc[UR6][R18.64] ;  /* 0x0000000612137981 */ /* 0x000ea8000c1e1900 */
[----:B------:R-:W-:Y:S01]  /*03a0*/  IMAD.WIDE.U32 R26, R24, 0x4, R14 ;  /* 0x00000004181a7825 */ /* 0x000fe200078e000e */
[----:B------:R-:W4:Y:S05]  /*03b0*/  LDG.E R16, desc[UR6][R16.64] ;  /* 0x0000000610107981 */ /* 0x000f2a000c1e1900 */
[----:B------:R-:W5:Y:S01]  /*03c0*/  LDG.E R26, desc[UR6][R26.64] ;  /* 0x000000061a1a7981 */ /* 0x000f62000c1e1900 */
[----:B---3--:R-:W-:-:S03]  /*03d0*/  FFMA R29, R4, R22, R13 ;  /* 0x00000016041d7223 */ /* 0x008fc6000000000d */
[----:B------:R-:W4:Y:S04]  /*03e0*/  LDG.E R4, desc[UR6][R20.64+0x8] ;  /* 0x0000080614047981 */ /* 0x000f28000c1e1900 */
[----:B------:R-:W5:Y:S01]  /*03f0*/  LDG.E R13, desc[UR6][R20.64+0xc] ;  /* 0x00000c06140d7981 */ /* 0x000f62000c1e1900 */
[----:B------:R-:W-:Y:S01]  /*0400*/  IADD3 R24, PT, PT, R24, R25, RZ ;  /* 0x0000001918187210 */ /* 0x000fe20007ffe0ff */
[----:B--2---:R-:W-:-:S03]  /*0410*/  FFMA R29, R28, R19, R29 ;  /* 0x000000131c1d7223 */ /* 0x004fc6000000001d */
[CC--:B------:R-:W-:Y:S01]  /*0420*/  IADD3 R18, PT, PT, R24.reuse, R25.reuse, RZ ;  /* 0x0000001918127210 */ /* 0x0c0fe20007ffe0ff */
[----:B------:R-:W-:Y:S02]  /*0430*/  IMAD.WIDE.U32 R22, R24, 0x4, R14 ;  /* 0x0000000418167825 */ /* 0x000fe400078e000e */
[----:B------:R-:W2:Y:S04]  /*0440*/  LDG.E R24, desc[UR6][R20.64+0x18] ;  /* 0x0000180614187981 */ /* 0x000ea8000c1e1900 */
[----:B------:R-:W3:Y:S04]  /*0450*/  LDG.E R22, desc[UR6][R22.64] ;  /* 0x0000000616167981 */ /* 0x000ee8000c1e1900 */
[----:B------:R-:W2:Y:S01]  /*0460*/  LDG.E R23, desc[UR6][R20.64+0x1c] ;  /* 0x00001c0614177981 */ /* 0x000ea2000c1e1900 */
[----:B----4-:R-:W-:Y:S01]  /*0470*/  FFMA R4, R4, R16, R29 ;  /* 0x0000001004047223 */ /* 0x010fe2000000001d */
[C---:B------:R-:W-:Y:S01]  /*0480*/  IADD3 R16, PT, PT, R18.reuse, R25, RZ ;  /* 0x0000001912107210 */ /* 0x040fe20007ffe0ff */
[----:B------:R-:W-:-:S04]  /*0490*/  IMAD.WIDE.U32 R18, R18, 0x4, R14 ;  /* 0x0000000412127825 */ /* 0x000fc800078e000e */
[----:B-----5:R-:W-:Y:S01]  /*04a0*/  FFMA R13, R13, R26, R4 ;  /* 0x0000001a0d0d7223 */ /* 0x020fe20000000004 */
[C---:B------:R-:W-:Y:S01]  /*04b0*/  IADD3 R27, PT, PT, R16.reuse, R25, RZ ;  /* 0x00000019101b7210 */ /* 0x040fe20007ffe0ff */
[----:B------:R-:W3:Y:S01]  /*04c0*/  LDG.E R4, desc[UR6][R20.64+0x10] ;  /* 0x0000100614047981 */ /* 0x000ee2000c1e1900 */
[----:B------:R-:W-:-:S03]  /*04d0*/  IMAD.WIDE.U32 R16, R16, 0x4, R14 ;  /* 0x0000000410107825 */ /* 0x000fc600078e000e */
[----:B------:R-:W4:Y:S01]  /*04e0*/  LDG.E R18, desc[UR6][R18.64] ;  /* 0x0000000612127981 */ /* 0x000f22000c1e1900 */
[----:B------:R-:W-:-:S03]  /*04f0*/  IMAD.WIDE.U32 R14, R27, 0x4, R14 ;  /* 0x000000041b0e7825 */ /* 0x000fc600078e000e */
[----:B------:R-:W4:Y:S04]  /*0500*/  LDG.E R25, desc[UR6][R20.64+0x14] ;  /* 0x0000140614197981 */ /* 0x000f28000c1e1900 */
[----:B------:R-:W2:Y:S04]  /*0510*/  LDG.E R16, desc[UR6][R16.64] ;  /* 0x0000000610107981 */ /* 0x000ea8000c1e1900 */
[----:B------:R-:W5:Y:S01]  /*0520*/  LDG.E R14, desc[UR6][R14.64] ;  /* 0x000000060e0e7981 */ /* 0x000f62000c1e1900 */
[----:B------:R-:W-:-:S06]  /*0530*/  UIADD3 UR4, UPT, UPT, UR4, 0x8, URZ ;  /* 0x0000000804047890 */ /* 0x000fcc000fffe0ff */
[----:B------:R-:W-:Y:S01]  /*0540*/  ISETP.NE.AND P1, PT, R7, UR4, PT ;  /* 0x0000000407007c0c */ /* 0x000fe2000bf25270 */
[----:B---3--:R-:W-:-:S04]  /*0550*/  FFMA R4, R4, R22, R13 ;  /* 0x0000001604047223 */ /* 0x008fc8000000000d */
[----:B----4-:R-:W-:-:S04]  /*0560*/  FFMA R25, R25, R18, R4 ;  /* 0x0000001219197223 */ /* 0x010fc80000000004 */
[----:B--2---:R-:W-:-:S04]  /*0570*/  FFMA R24, R24, R16, R25 ;  /* 0x0000001018187223 */ /* 0x004fc80000000019 */
[----:B-----5:R-:W-:Y:S01]  /*0580*/  FFMA R13, R23, R14, R24 ;  /* 0x0000000e170d7223 */ /* 0x020fe20000000018 */
[----:B------:R-:W-:Y:S06]  /*0590*/  @P1 BRA `(.L_x_4) ;  /* 0xfffffffc00401947 */ /* 0x000fec000383ffff */
[----:B------:R-:W-:-:S07]  /*05a0*/  MOV R25, R7 ;  /* 0x0000000700197202 */ /* 0x000fce0000000f00 */
.L_x_3:
[----:B------:R-:W-:-:S13]  /*05b0*/  ISETP.NE.AND P1, PT, R2, RZ, PT ;  /* 0x000000ff0200720c */ /* 0x000fda0003f25270 */
[----:B------:R-:W-:Y:S05]  /*05c0*/  @!P1 BRA `(.L_x_5) ;  /* 0x0000000000ec9947 */ /* 0x000fea0003800000 */
[----:B------:R-:W-:Y:S02]  /*05d0*/  IADD3 R4, PT, PT, R2, -0x1, RZ ;  /* 0xffffffff02047810 */ /* 0x000fe40007ffe0ff */
[----:B------:R-:W-:Y:S02]  /*05e0*/  ISETP.NE.AND P2, PT, R5, RZ, PT ;  /* 0x000000ff0500720c */ /* 0x000fe40003f45270 */
[----:B------:R-:W-:-:S13]  /*05f0*/  ISETP.GE.U32.AND P1, PT, R4, 0x3, PT ;  /* 0x000000030400780c */ /* 0x000fda0003f26070 */
[----:B------:R-:W-:Y:S05]  /*0600*/  @!P1 BRA `(.L_x_6) ;  /* 0x0000000000689947 */ /* 0x000fea0003800000 */
[----:B------:R-:W0:Y:S01]  /*0610*/  LDC R20, c[0x0][0x3b8] ;  /* 0x0000ee00ff147b82 */ /* 0x000e220000000800 */
[----:B------:R-:W-:-:S07]  /*0620*/  IMAD R17, R0, R11, R25 ;  /* 0x0000000b00117224 */ /* 0x000fce00078e0219 */
[----:B------:R-:W1:Y:S08]  /*0630*/  LDC.64 R18, c[0x0][0x380] ;  /* 0x0000e000ff127b82 */ /* 0x000e700000000a00 */
[----:B------:R-:W2:Y:S01]  /*0640*/  LDC.64 R14, c[0x0][0x390] ;  /* 0x0000e400ff0e7b82 */ /* 0x000ea20000000a00 */
[----:B0-----:R-:W-:Y:S02]  /*0650*/  IMAD R21, R25, R20, R12 ;  /* 0x0000001419157224 */ /* 0x001fe400078e020c */
[----:B-1----:R-:W-:-:S05]  /*0660*/  IMAD.WIDE R18, R17, 0x4, R18 ;  /* 0x0000000411127825 */ /* 0x002fca00078e0212 */
[----:B------:R-:W3:Y:S01]  /*0670*/  LDG.E R26, desc[UR6][R18.64] ;  /* 0x00000006121a7981 */ /* 0x000ee2000c1e1900 */
[C-C-:B--2---:R-:W-:Y:S01]  /*0680*/  IMAD.WIDE.U32 R16, R21.reuse, 0x4, R14.reuse ;  /* 0x0000000415107825 */ /* 0x144fe200078e000e */
[-C--:B------:R-:W-:Y:S02]  /*0690*/  IADD3 R21, PT, PT, R21, R20.reuse, RZ ;  /* 0x0000001415157210 */ /* 0x080fe40007ffe0ff */
[----:B------:R-:W2:Y:S03]  /*06a0*/  LDG.E R24, desc[UR6][R18.64+0x4] ;  /* 0x0000040612187981 */ /* 0x000ea6000c1e1900 */
[C-C-:B------:R-:W-:Y:S01]  /*06b0*/  IMAD.WIDE.U32 R22, R21.reuse, 0x4, R14.reuse ;  /* 0x0000000415167825 */ /* 0x140fe200078e000e */
[-C--:B------:R-:W-:Y:S01]  /*06c0*/  IADD3 R21, PT, PT, R21, R20.reuse, RZ ;  /* 0x0000001415157210 */ /* 0x080fe20007ffe0ff */
[----:B------:R-:W3:Y:S03]  /*06d0*/  LDG.E R16, desc[UR6][R16.64] ;  /* 0x0000000610107981 */ /* 0x000ee6000c1e1900 */
[C---:B------:R-:W-:Y:S01]  /*06e0*/  IADD3 R29, PT, PT, R21.reuse, R20, RZ ;  /* 0x00000014151d7210 */ /* 0x040fe20007ffe0ff */
[--C-:B------:R-:W-:Y:S01]  /*06f0*/  IMAD.WIDE.U32 R20, R21, 0x4, R14.reuse ;  /* 0x0000000415147825 */ /* 0x100fe200078e000e */
[----:B------:R-:W2:Y:S03]  /*0700*/  LDG.E R23, desc[UR6][R22.64] ;  /* 0x0000000616177981 */ /* 0x000ea6000c1e1900 */
[----:B------:R-:W-:Y:S01]  /*0710*/  IMAD.WIDE.U32 R14, R29, 0x4, R14 ;  /* 0x000000041d0e7825 */ /* 0x000fe200078e000e */
[----:B------:R-:W4:Y:S04]  /*0720*/  LDG.E R4, desc[UR6][R18.64+0x8] ;  /* 0x0000080612047981 */ /* 0x000f28000c1e1900 */
[----:B------:R-:W4:Y:S04]  /*0730*/  LDG.E R20, desc[UR6][R20.64] ;  /* 0x0000000614147981 */ /* 0x000f28000c1e1900 */
[----:B------:R-:W5:Y:S04]  /*0740*/  LDG.E R27, desc[UR6][R18.64+0xc] ;  /* 0x00000c06121b7981 */ /* 0x000f68000c1e1900 */
[----:B------:R-:W5:Y:S01]  /*0750*/  LDG.E R14, desc[UR6][R14.64] ;  /* 0x000000060e0e7981 */ /* 0x000f62000c1e1900 */
[----:B------:R-:W-:Y:S01]  /*0760*/  IADD3 R25, PT, PT, R25, 0x4, RZ ;  /* 0x0000000419197810 */ /* 0x000fe20007ffe0ff */
[----:B---3--:R-:W-:-:S04]  /*0770*/  FFMA R13, R26, R16, R13 ;  /* 0x000000101a0d7223 */ /* 0x008fc8000000000d */
[----:B--2---:R-:W-:-:S04]  /*0780*/  FFMA R13, R24, R23, R13 ;  /* 0x00000017180d7223 */ /* 0x004fc8000000000d */
[----:B----4-:R-:W-:-:S04]  /*0790*/  FFMA R4, R4, R20, R13 ;  /* 0x0000001404047223 */ /* 0x010fc8000000000d */
[----:B-----5:R-:W-:-:S07]  /*07a0*/  FFMA R13, R27, R14, R4 ;  /* 0x0000000e1b0d7223 */ /* 0x020fce0000000004 */
.L_x_6:
[----:B------:R-:W-:Y:S05]  /*07b0*/  @!P2 BRA `(.L_x_5) ;  /* 0x000000000070a947 */ /* 0x000fea0003800000 */
[----:B------:R-:W-:Y:S02]  /*07c0*/  ISETP.NE.AND P1, PT, R5, 0x1, PT ;  /* 0x000000010500780c */ /* 0x000fe40003f25270 */
[----:B------:R-:W-:-:S11]  /*07d0*/  LOP3.LUT P2, RZ, R11, 0x1, RZ, 0xc0, !PT ;  /* 0x000000010bff7812 */ /* 0x000fd6000784c0ff */
[----:B------:R-:W0:Y:S08]  /*07e0*/  @P1 LDC R20, c[0x0][0x3b8] ;  /* 0x0000ee00ff141b82 */ /* 0x000e300000000800 */
[----:B------:R-:W1:Y:S08]  /*07f0*/  @P1 LDC.64 R18, c[0x0][0x390] ;  /* 0x0000e400ff121b82 */ /* 0x000e700000000a00 */
[----:B------:R-:W2:Y:S08]  /*0800*/  @P1 LDC.64 R22, c[0x0][0x380] ;  /* 0x0000e000ff161b82 */ /* 0x000eb00000000a00 */
[----:B------:R-:W3:Y:S01]  /*0810*/  @P2 LDC R4, c[0x0][0x3b8] ;  /* 0x0000ee00ff042b82 */ /* 0x000ee20000000800 */
[----:B0-----:R-:W-:-:S05]  /*0820*/  @P1 IMAD R21, R25, R20, R12 ;  /* 0x0000001419151224 */ /* 0x001fca00078e020c */
[C---:B------:R-:W-:Y:S02]  /*0830*/  @P1 IADD3 R27, PT, PT, R21.reuse, R20, RZ ;  /* 0x00000014151b1210 */ /* 0x040fe40007ffe0ff */
[----:B------:R-:W0:Y:S01]  /*0840*/  @P2 LDC.64 R16, c[0x0][0x380] ;  /* 0x0000e000ff102b82 */ /* 0x000e220000000a00 */
[----:B-1----:R-:W-:-:S04]  /*0850*/  @P1 IMAD.WIDE.U32 R20, R21, 0x4, R18 ;  /* 0x0000000415141825 */ /* 0x002fc800078e0012 */
[----:B------:R-:W-:Y:S02]  /*0860*/  @P1 IMAD.WIDE.U32 R18, R27, 0x4, R18 ;  /* 0x000000041b121825 */ /* 0x000fe400078e0012 */
[----:B------:R-:W4:Y:S01]  /*0870*/  @P1 LDG.E R20, desc[UR6][R20.64] ;  /* 0x0000000614141981 */ /* 0x000f22000c1e1900 */
[----:B------:R-:W1:Y:S01]  /*0880*/  @P2 LDC.64 R14, c[0x0][0x390] ;  /* 0x0000e400ff0e2b82 */ /* 0x000e620000000a00 */
[----:B------:R-:W-:Y:S01]  /*0890*/  @P1 IMAD R27, R0, R11, R25 ;  /* 0x0000000b001b1224 */ /* 0x000fe200078e0219 */
[----:B------:R-:W-:Y:S01]  /*08a0*/  @P1 IADD3 R25, PT, PT, R25, 0x2, RZ ;  /* 0x0000000219191810 */ /* 0x000fe20007ffe0ff */
[----:B------:R-:W5:Y:S02]  /*08b0*/  @P1 LDG.E R18, desc[UR6][R18.64] ;  /* 0x0000000612121981 */ /* 0x000f64000c1e1900 */
[----:B--2---:R-:W-:-:S04]  /*08c0*/  @P1 IMAD.WIDE R22, R27, 0x4, R22 ;  /* 0x000000041b161825 */ /* 0x004fc800078e0216 */
[----:B------:R-:W-:Y:S01]  /*08d0*/  @P2 IMAD R27, R0, R11, R25 ;  /* 0x0000000b001b2224 */ /* 0x000fe200078e0219 */
[----:B------:R-:W5:Y:S01]  /*08e0*/  @P1 LDG.E R24, desc[UR6][R22.64+0x4] ;  /* 0x0000040616181981 */ /* 0x000f62000c1e1900 */
[----:B---3--:R-:W-:-:S03]  /*08f0*/  @P2 IMAD R25, R25, R4, R12 ;  /* 0x0000000419192224 */ /* 0x008fc600078e020c */
[----:B------:R-:W4:Y:S01]  /*0900*/  @P1 LDG.E R4, desc[UR6][R22.64] ;  /* 0x0000000616041981 */ /* 0x000f22000c1e1900 */
[----:B0-----:R-:W-:-:S06]  /*0910*/  @P2 IMAD.WIDE R16, R27, 0x4, R16 ;  /* 0x000000041b102825 */ /* 0x001fcc00078e0210 */
[----:B------:R-:W2:Y:S01]  /*0920*/  @P2 LDG.E R16, desc[UR6][R16.64] ;  /* 0x0000000610102981 */ /* 0x000ea2000c1e1900 */
[----:B-1----:R-:W-:-:S06]  /*0930*/  @P2 IMAD.WIDE.U32 R14, R25, 0x4, R14 ;  /* 0x00000004190e2825 */ /* 0x002fcc00078e000e */
[----:B------:R-:W2:Y:S01]  /*0940*/  @P2 LDG.E R14, desc[UR6][R14.64] ;  /* 0x000000060e0e2981 */ /* 0x000ea2000c1e1900 */
[----:B----4-:R-:W-:-:S04]  /*0950*/  @P1 FFMA R25, R4, R20, R13 ;  /* 0x0000001404191223 */ /* 0x010fc8000000000d */
[----:B-----5:R-:W-:-:S04]  /*0960*/  @P1 FFMA R13, R24, R18, R25 ;  /* 0x00000012180d1223 */ /* 0x020fc80000000019 */
[----:B--2---:R-:W-:-:S07]  /*0970*/  @P2 FFMA R13, R16, R14, R13 ;  /* 0x0000000e100d2223 */ /* 0x004fce000000000d */
.L_x_5:
[----:B------:R-:W-:Y:S01]  /*0980*/  HFMA2 R4, -RZ, RZ, 0, 0 ;  /* 0x00000000ff047431 */ /* 0x000fe200000001ff */
[----:B------:R-:W-:Y:S06]  /*0990*/  @!P0 BRA `(.L_x_7) ;  /* 0x0000000000d08947 */ /* 0x000fec0003800000 */
[----:B------:R-:W0:Y:S01]  /*09a0*/  LDCU UR5, c[0x0][0x3b8] ;  /* 0x00007700ff0577ac */ /* 0x000e220008000800 */
[----:B------:R-:W-:-:S05]  /*09b0*/  UMOV UR4, URZ ;  /* 0x000000ff00047c82 */ /* 0x000fca0008000000 */
.L_x_8:
[----:B------:R-:W1:Y:S01]  /*09c0*/  LDC R23, c[0x0][0x3b4] ;  /* 0x0000ed00ff177b82 */ /* 0x000e620000000800 */
[----:B------:R-:W-:-:S05]  /*09d0*/  IADD3 R17, PT, PT, R11, UR4, RZ ;  /* 0x000000040b117c10 */ /* 0x000fca000fffe0ff */
[----:B0-----:R-:W-:Y:S02]  /*09e0*/  IMAD R19, R17, UR5, R12 ;  /* 0x0000000511137c24 */ /* 0x001fe4000f8e020c */
[----:B------:R-:W0:Y:S08]  /*09f0*/  LDC.64 R14, c[0x0][0x390] ;  /* 0x0000e400ff0e7b82 */ /* 0x000e300000000a00 */
[----:B------:R-:W2:Y:S01]  /*0a00*/  LDC.64 R20, c[0x0][0x388] ;  /* 0x0000e200ff147b82 */ /* 0x000ea20000000a00 */
[----:B-1----:R-:W-:Y:S01]  /*0a10*/  IMAD R17, R0, R23, UR4 ;  /* 0x0000000400117e24 */ /* 0x002fe2000f8e0217 */
[C---:B------:R-:W-:Y:S01]  /*0a20*/  IADD3 R23, PT, PT, R19.reuse, UR5, RZ ;  /* 0x0000000513177c10 */ /* 0x040fe2000fffe0ff */
[----:B0-----:R-:W-:-:S06]  /*0a30*/  IMAD.WIDE.U32 R18, R19, 0x4, R14 ;  /* 0x0000000413127825 */ /* 0x001fcc00078e000e */
[----:B------:R-:W3:Y:S01]  /*0a40*/  LDG.E R18, desc[UR6][R18.64] ;  /* 0x0000000612127981 */ /* 0x000ee2000c1e1900 */
[----:B--2---:R-:W-:-:S04]  /*0a50*/  IMAD.WIDE R20, R17, 0x4, R20 ;  /* 0x0000000411147825 */ /* 0x004fc800078e0214 */
[C---:B------:R-:W-:Y:S01]  /*0a60*/  IMAD.WIDE.U32 R16, R23.reuse, 0x4, R14 ;  /* 0x0000000417107825 */ /* 0x040fe200078e000e */
[----:B------:R-:W3:Y:S01]  /*0a70*/  LDG.E R4, desc[UR6][R20.64] ;  /* 0x0000000614047981 */ /* 0x000ee2000c1e1900 */
[----:B------:R-:W-:-:S03]  /*0a80*/  IADD3 R23, PT, PT, R23, UR5, RZ ;  /* 0x0000000517177c10 */ /* 0x000fc6000fffe0ff */
[----:B------:R-:W2:Y:S04]  /*0a90*/  LDG.E R27, desc[UR6][R20.64+0x4] ;  /* 0x00000406141b7981 */ /* 0x000ea8000c1e1900 */
[----:B------:R0:W2:Y:S01]  /*0aa0*/  LDG.E R16, desc[UR6][R16.64] ;  /* 0x0000000610107981 */ /* 0x0000a2000c1e1900 */
[----:B------:R-:W-:-:S03]  /*0ab0*/  IMAD.WIDE.U32 R28, R23, 0x4, R14 ;  /* 0x00000004171c7825 */ /* 0x000fc600078e000e */
[----:B------:R-:W4:Y:S04]  /*0ac0*/  LDG.E R25, desc[UR6][R20.64+0x8] ;  /* 0x0000080614197981 */ /* 0x000f28000c1e1900 */
[----:B------:R-:W4:Y:S01]  /*0ad0*/  LDG.E R28, desc[UR6][R28.64] ;  /* 0x000000061c1c7981 */ /* 0x000f22000c1e1900 */
[----:B0-----:R-:W-:-:S03]  /*0ae0*/  IADD3 R17, PT, PT, R23, UR5, RZ ;  /* 0x0000000517117c10 */ /* 0x001fc6000fffe0ff */
[----:B------:R-:W5:Y:S04]  /*0af0*/  LDG.E R26, desc[UR6][R20.64+0xc] ;  /* 0x00000c06141a7981 */ /* 0x000f68000c1e1900 */
[----:B------:R-:W5:Y:S04]  /*0b00*/  LDG.E R24, desc[UR6][R20.64+0x10] ;  /* 0x0000100614187981 */ /* 0x000f68000c1e1900 */
[----:B------:R-:W5:Y:S04]  /*0b10*/  LDG.E R23, desc[UR6][R20.64+0x14] ;  /* 0x0000140614177981 */ /* 0x000f68000c1e1900 */
[----:B------:R-:W5:Y:S01]  /*0b20*/  LDG.E R22, desc[UR6][R20.64+0x18] ;  /* 0x0000180614167981 */ /* 0x000f62000c1e1900 */
[----:B---3--:R-:W-:-:S04]  /*0b30*/  FFMA R4, R4, R18, R13 ;  /* 0x0000001204047223 */ /* 0x008fc8000000000d */
[----:B--2---:R-:W-:Y:S01]  /*0b40*/  FFMA R13, R27, R16, R4 ;  /* 0x000000101b0d7223 */ /* 0x004fe20000000004 */
[C---:B------:R-:W-:Y:S01]  /*0b50*/  IADD3 R27, PT, PT, R17.reuse, UR5, RZ ;  /* 0x00000005111b7c10 */ /* 0x040fe2000fffe0ff */
[--C-:B------:R-:W-:Y:S01]  /*0b60*/  IMAD.WIDE.U32 R16, R17, 0x4, R14.reuse ;  /* 0x0000000411107825 */ /* 0x100fe200078e000e */
[----:B------:R0:W2:Y:S03]  /*0b70*/  LDG.E R4, desc[UR6][R20.64+0x1c] ;  /* 0x00001c0614047981 */ /* 0x0000a6000c1e1900 */
[C---:B------:R-:W-:Y:S01]  /*0b80*/  IMAD.WIDE.U32 R18, R27.reuse, 0x4, R14 ;  /* 0x000000041b127825 */ /* 0x040fe200078e000e */
[----:B------:R-:W-:-:S03]  /*0b90*/  IADD3 R27, PT, PT, R27, UR5, RZ ;  /* 0x000000051b1b7c10 */ /* 0x000fc6000fffe0ff */
[----:B----4-:R-:W-:Y:S01]  /*0ba0*/  FFMA R13, R25, R28, R13 ;  /* 0x0000001c190d7223 */ /* 0x010fe2000000000d */
[----:B------:R-:W5:Y:S01]  /*0bb0*/  LDG.E R16, desc[UR6][R16.64] ;  /* 0x0000000610107981 */ /* 0x000f62000c1e1900 */
[C-C-:B------:R-:W-:Y:S01]  /*0bc0*/  IMAD.WIDE.U32 R28, R27.reuse, 0x4, R14.reuse ;  /* 0x000000041b1c7825 */ /* 0x140fe200078e000e */
[----:B------:R-:W-:Y:S02]  /*0bd0*/  IADD3 R27, PT, PT, R27, UR5, RZ ;  /* 0x000000051b1b7c10 */ /* 0x000fe4000fffe0ff */
[----:B------:R-:W3:Y:S02]  /*0be0*/  LDG.E R19, desc[UR6][R18.64] ;  /* 0x0000000612137981 */ /* 0x000ee4000c1e1900 */
[C---:B------:R-:W-:Y:S01]  /*0bf0*/  IADD3 R25, PT, PT, R27.reuse, UR5, RZ ;  /* 0x000000051b197c10 */ /* 0x040fe2000fffe0ff */
[--C-:B0-----:R-:W-:Y:S01]  /*0c00*/  IMAD.WIDE.U32 R20, R27, 0x4, R14.reuse ;  /* 0x000000041b147825 */ /* 0x101fe200078e000e */
[----:B------:R-:W4:Y:S03]  /*0c10*/  LDG.E R28, desc[UR6][R28.64] ;  /* 0x000000061c1c7981 */ /* 0x000f26000c1e1900 */
[----:B------:R-:W-:-:S02]  /*0c20*/  IMAD.WIDE.U32 R14, R25, 0x4, R14 ;  /* 0x00000004190e7825 */ /* 0x000fc400078e000e */
[----:B------:R-:W2:Y:S04]  /*0c30*/  LDG.E R20, desc[UR6][R20.64] ;  /* 0x0000000614147981 */ /* 0x000ea8000c1e1900 */
[----:B------:R-:W2:Y:S01]  /*0c40*/  LDG.E R14, desc[UR6][R14.64] ;  /* 0x000000060e0e7981 */ /* 0x000ea2000c1e1900 */
[----:B------:R-:W-:-:S06]  /*0c50*/  UIADD3 UR4, UPT, UPT, UR4, 0x8, URZ ;  /* 0x0000000804047890 */ /* 0x000fcc000fffe0ff */
[----:B------:R-:W-:Y:S01]  /*0c60*/  ISETP.NE.AND P1, PT, R10, UR4, PT ;  /* 0x000000040a007c0c */ /* 0x000fe2000bf25270 */
[----:B-----5:R-:W-:-:S04]  /*0c70*/  FFMA R13, R26, R16, R13 ;  /* 0x000000101a0d7223 */ /* 0x020fc8000000000d */
[----:B---3--:R-:W-:-:S04]  /*0c80*/  FFMA R24, R24, R19, R13 ;  /* 0x0000001318187223 */ /* 0x008fc8000000000d */
[----:B----4-:R-:W-:-:S04]  /*0c90*/  FFMA R23, R23, R28, R24 ;  /* 0x0000001c17177223 */ /* 0x010fc80000000018 */
[----:B--2---:R-:W-:-:S04]  /*0ca0*/  FFMA R23, R22, R20, R23 ;  /* 0x0000001416177223 */ /* 0x004fc80000000017 */
[----:B------:R-:W-:Y:S01]  /*0cb0*/  FFMA R13, R4, R14, R23 ;  /* 0x0000000e040d7223 */ /* 0x000fe20000000017 */
[----:B------:R-:W-:Y:S06]  /*0cc0*/  @P1 BRA `(.L_x_8) ;  /* 0xfffffffc003c1947 */ /* 0x000fec000383ffff */
[----:B------:R-:W-:-:S07]  /*0cd0*/  MOV R4, R10 ;  /* 0x0000000a00047202 */ /* 0x000fce0000000f00 */
.L_x_7:
[----:B------:R-:W-:-:S13]  /*0ce0*/  ISETP.NE.AND P1, PT, R8, RZ, PT ;  /* 0x000000ff0800720c */ /* 0x000fda0003f25270 */
[----:B------:R-:W-:Y:S05]  /*0cf0*/  @!P1 BRA `(.L_x_9) ;  /* 0x0000000400009947 */ /* 0x000fea0003800000 */
[----:B------:R-:W-:Y:S02]  /*0d00*/  IADD3 R14, PT, PT, R8, -0x1, RZ ;  /* 0xffffffff080e7810 */ /* 0x000fe40007ffe0ff */
[----:B------:R-:W-:Y:S02]  /*0d10*/  ISETP.NE.AND P2, PT, R9, RZ, PT ;  /* 0x000000ff0900720c */ /* 0x000fe40003f45270 */
[----:B------:R-:W-:-:S13]  /*0d20*/  ISETP.GE.U32.AND P1, PT, R14, 0x3, PT ;  /* 0x000000030e00780c */ /* 0x000fda0003f26070 */
[----:B------:R-:W-:Y:S05]  /*0d30*/  @!P1 BRA `(.L_x_10) ;  /* 0x0000000000709947 */ /* 0x000fea0003800000 */
[----:B------:R-:W0:Y:S01]  /*0d40*/  LDC R21, c[0x0][0x3b8] ;  /* 0x0000ee00ff157b82 */ /* 0x000e220000000800 */
[----:B------:R-:W1:Y:S01]  /*0d50*/  LDCU UR4, c[0x0][0x3b4] ;  /* 0x00007680ff0477ac */ /* 0x000e620008000800 */
[----:B------:R-:W-:-:S06]  /*0d60*/  IADD3 R16, PT, PT, R4, R11, RZ ;  /* 0x0000000b04107210 */ /* 0x000fcc0007ffe0ff */
[----:B------:R-:W2:Y:S08]  /*0d70*/  LDC.64 R18, c[0x0][0x388] ;  /* 0x0000e200ff127b82 */ /* 0x000eb00000000a00 */
[----:B------:R-:W3:Y:S01]  /*0d80*/  LDC.64 R14, c[0x0][0x390] ;  /* 0x0000e400ff0e7b82 */ /* 0x000ee20000000a00 */
[----:B-1----:R-:W-:Y:S02]  /*0d90*/  IMAD R17, R0, UR4, R4 ;  /* 0x0000000400117c24 */ /* 0x002fe4000f8e0204 */
[----:B0-----:R-:W-:-:S05]  /*0da0*/  IMAD R16, R16, R21, R12 ;  /* 0x0000001510107224 */ /* 0x001fca00078e020c */
[----:B------:R-:W-:Y:S01]  /*0db0*/  IADD3 R20, PT, PT, R16, R21, RZ ;  /* 0x0000001510147210 */ /* 0x000fe20007ffe0ff */
[----:B--2---:R-:W-:-:S05]  /*0dc0*/  IMAD.WIDE R18, R17, 0x4, R18 ;  /* 0x0000000411127825 */ /* 0x004fca00078e0212 */
[----:B------:R-:W2:Y:S01]  /*0dd0*/  LDG.E R26, desc[UR6][R18.64] ;  /* 0x00000006121a7981 */ /* 0x000ea2000c1e1900 */
[----:B---3--:R-:W-:-:S03]  /*0de0*/  IMAD.WIDE.U32 R16, R16, 0x4, R14 ;  /* 0x0000000410107825 */ /* 0x008fc600078e000e */
[----:B------:R-:W3:Y:S01]  /*0df0*/  LDG.E R25, desc[UR6][R18.64+0x4] ;  /* 0x0000040612197981 */ /* 0x000ee2000c1e1900 */
[C-C-:B------:R-:W-:Y:S01]  /*0e00*/  IMAD.WIDE.U32 R22, R20.reuse, 0x4, R14.reuse ;  /* 0x0000000414167825 */ /* 0x140fe200078e000e */
[-C--:B------:R-:W-:Y:S02]  /*0e10*/  IADD3 R20, PT, PT, R20, R21.reuse, RZ ;  /* 0x0000001514147210 */ /* 0x080fe40007ffe0ff */
[----:B------:R-:W2:Y:S02]  /*0e20*/  LDG.E R16, desc[UR6][R16.64] ;  /* 0x0000000610107981 */ /* 0x000ea4000c1e1900 */
[C---:B------:R-:W-:Y:S01]  /*0e30*/  IADD3 R29, PT, PT, R20.reuse, R21, RZ ;  /* 0x00000015141d7210 */ /* 0x040fe20007ffe0ff */
[--C-:B------:R-:W-:Y:S01]  /*0e40*/  IMAD.WIDE.U32 R20, R20, 0x4, R14.reuse ;  /* 0x0000000414147825 */ /* 0x100fe200078e000e */
[----:B------:R-:W3:Y:S03]  /*0e50*/  LDG.E R22, desc[UR6][R22.64] ;  /* 0x0000000616167981 */ /* 0x000ee6000c1e1900 */
[----:B------:R-:W-:Y:S01]  /*0e60*/  IMAD.WIDE.U32 R14, R29, 0x4, R14 ;  /* 0x000000041d0e7825 */ /* 0x000fe200078e000e */
[----:B------:R-:W4:Y:S04]  /*0e70*/  LDG.E R24, desc[UR6][R18.64+0x8] ;  /* 0x0000080612187981 */ /* 0x000f28000c1e1900 */
[----:B------:R-:W4:Y:S04]  /*0e80*/  LDG.E R20, desc[UR6][R20.64] ;  /* 0x0000000614147981 */ /* 0x000f28000c1e1900 */
[----:B------:R-:W5:Y:S04]  /*0e90*/  LDG.E R27, desc[UR6][R18.64+0xc] ;  /* 0x00000c06121b7981 */ /* 0x000f68000c1e1900 */
[----:B------:R-:W5:Y:S01]  /*0ea0*/  LDG.E R14, desc[UR6][R14.64] ;  /* 0x000000060e0e7981 */ /* 0x000f62000c1e1900 */
[----:B------:R-:W-:Y:S01]  /*0eb0*/  IADD3 R4, PT, PT, R4, 0x4, RZ ;  /* 0x0000000404047810 */ /* 0x000fe20007ffe0ff */
[----:B--2---:R-:W-:-:S04]  /*0ec0*/  FFMA R26, R26, R16, R13 ;  /* 0x000000101a1a7223 */ /* 0x004fc8000000000d */
[----:B---3--:R-:W-:-:S04]  /*0ed0*/  FFMA R25, R25, R22, R26 ;  /* 0x0000001619197223 */ /* 0x008fc8000000001a */
[----:B----4-:R-:W-:-:S04]  /*0ee0*/  FFMA R24, R24, R20, R25 ;  /* 0x0000001418187223 */ /* 0x010fc80000000019 */
[----:B-----5:R-:W-:-:S07]  /*0ef0*/  FFMA R13, R27, R14, R24 ;  /* 0x0000000e1b0d7223 */ /* 0x020fce0000000018 */
.L_x_10:
[----:B------:R-:W-:Y:S05]  /*0f00*/  @!P2 BRA `(.L_x_9) ;  /* 0x00000000007ca947 */ /* 0x000fea0003800000 */
[----:B------:R-:W-:Y:S01]  /*0f10*/  ISETP.NE.AND P1, PT, R9, 0x1, PT ;  /* 0x000000010900780c */ /* 0x000fe20003f25270 */
[----:B------:R-:W0:-:S12]  /*0f20*/  LDC R25, c[0x0][0x3b4] ;  /* 0x0000ed00ff197b82 */ /* 0x000e180000000800 */
[----:B------:R-:W1:Y:S01]  /*0f30*/  @P1 LDC R14, c[0x0][0x3b8] ;  /* 0x0000ee00ff0e1b82 */ /* 0x000e620000000800 */
[----:B------:R-:W-:-:S07]  /*0f40*/  @P1 IADD3 R15, PT, PT, R4, R11, RZ ;  /* 0x0000000b040f1210 */ /* 0x000fce0007ffe0ff */
[----:B------:R-:W2:Y:S01]  /*0f50*/  @P1 LDC.64 R18, c[0x0][0x390] ;  /* 0x0000e400ff121b82 */ /* 0x000ea20000000a00 */
[----:B0-----:R-:W-:-:S07]  /*0f60*/  LOP3.LUT P2, RZ, R25, 0x1, RZ, 0xc0, !PT ;  /* 0x0000000119ff7812 */ /* 0x001fce000784c0ff */
[----:B------:R-:W0:Y:S01]  /*0f70*/  @P1 LDC.64 R22, c[0x0][0x388] ;  /* 0x0000e200ff161b82 */ /* 0x000e220000000a00 */
[----:B-1----:R-:W-:-:S07]  /*0f80*/  @P1 IMAD R21, R15, R14, R12 ;  /* 0x0000000e0f151224 */ /* 0x002fce00078e020c */
[----:B------:R-:W1:Y:S01]  /*0f90*/  @P2 LDC R27, c[0x0][0x3b8] ;  /* 0x0000ee00ff1b2b82 */ /* 0x000e620000000800 */
[----:B------:R-:W-:Y:S01]  /*0fa0*/  @P1 IMAD R15, R0, R25, R4 ;  /* 0x00000019000f1224 */ /* 0x000fe200078e0204 */
[----:B------:R-:W-:Y:S02]  /*0fb0*/  @P1 IADD3 R4, PT, PT, R4, 0x2, RZ ;  /* 0x0000000204041810 */ /* 0x000fe40007ffe0ff */
[C---:B------:R-:W-:Y:S02]  /*0fc0*/  @P1 IADD3 R17, PT, PT, R21.reuse, R14, RZ ;  /* 0x0000000e15111210 */ /* 0x040fe40007ffe0ff */
[----:B------:R-:W-:Y:S01]  /*0fd0*/  @P2 IADD3 R11, PT, PT, R4, R11, RZ ;  /* 0x0000000b040b2210 */ /* 0x000fe20007ffe0ff */
[----:B--2---:R-:W-:-:S04]  /*0fe0*/  @P1 IMAD.WIDE.U32 R20, R21, 0x4, R18 ;  /* 0x0000000415141825 */ /* 0x004fc800078e0012 */
[----:B------:R-:W-:Y:S02]  /*0ff0*/  @P1 IMAD.WIDE.U32 R18, R17, 0x4, R18 ;  /* 0x0000000411121825 */ /* 0x000fe400078e0012 */
[----:B------:R-:W2:Y:S01]  /*1000*/  @P2 LDC.64 R16, c[0x0][0x390] ;  /* 0x0000e400ff102b82 */ /* 0x000ea20000000a00 */
[----:B------:R-:W3:Y:S01]  /*1010*/  @P1 LDG.E R20, desc[UR6][R20.64] ;  /* 0x0000000614141981 */ /* 0x000ee2000c1e1900 */
[----:B0-----:R-:W-:-:S03]  /*1020*/  @P1 IMAD.WIDE R22, R15, 0x4, R22 ;  /* 0x000000040f161825 */ /* 0x001fc600078e0216 */
[----:B------:R-:W4:Y:S03]  /*1030*/  @P1 LDG.E R18, desc[UR6][R18.64] ;  /* 0x0000000612121981 */ /* 0x000f26000c1e1900 */
[----:B------:R-:W0:Y:S01]  /*1040*/  @P2 LDC.64 R14, c[0x0][0x388] ;  /* 0x0000e200ff0e2b82 */ /* 0x000e220000000a00 */
[----:B------:R-:W-:Y:S01]  /*1050*/  @P2 IMAD R25, R0, R25, R4 ;  /* 0x0000001900192224 */ /* 0x000fe200078e0204 */
[----:B------:R-:W4:Y:S01]  /*1060*/  @P1 LDG.E R24, desc[UR6][R22.64+0x4] ;  /* 0x0000040616181981 */ /* 0x000f22000c1e1900 */
[----:B-1----:R-:W-:-:S03]  /*1070*/  @P2 IMAD R11, R11, R27, R12 ;  /* 0x0000001b0b0b2224 */ /* 0x002fc600078e020c */
[----:B------:R-:W3:Y:S01]  /*1080*/  @P1 LDG.E R4, desc[UR6][R22.64] ;  /* 0x0000000616041981 */ /* 0x000ee2000c1e1900 */
[----:B--2---:R-:W-:-:S06]  /*1090*/  @P2 IMAD.WIDE.U32 R16, R11, 0x4, R16 ;  /* 0x000000040b102825 */ /* 0x004fcc00078e0010 */
[----:B------:R-:W2:Y:S01]  /*10a0*/  @P2 LDG.E R16, desc[UR6][R16.64] ;  /* 0x0000000610102981 */ /* 0x000ea2000c1e1900 */
[----:B0-----:R-:W-:-:S06]  /*10b0*/  @P2 IMAD.WIDE R14, R25, 0x4, R14 ;  /* 0x00000004190e2825 */ /* 0x001fcc00078e020e */
[----:B------:R-:W2:Y:S01]  /*10c0*/  @P2 LDG.E R14, desc[UR6][R14.64] ;  /* 0x000000060e0e2981 */ /* 0x000ea2000c1e1900 */
[----:B---3--:R-:W-:-:S04]  /*10d0*/  @P1 FFMA R11, R4, R20, R13 ;  /* 0x00000014040b1223 */ /* 0x008fc8000000000d */
[----:B----4-:R-:W-:-:S04]  /*10e0*/  @P1 FFMA R13, R24, R18, R11 ;  /* 0x00000012180d1223 */ /* 0x010fc8000000000b */
[----:B--2---:R-:W-:-:S07]  /*10f0*/  @P2 FFMA R13, R14, R16, R13 ;  /* 0x000000100e0d2223 */ /* 0x004fce000000000d */
.L_x_9:
[----:B------:R-:W0:Y:S08]  /*1100*/  LDC.64 R14, c[0x0][0x398] ;  /* 0x0000e600ff0e7b82 */ /* 0x000e300000000a00 */
[----:B------:R-:W1:Y:S01]  /*1110*/  LDC R4, c[0x0][0x3b8] ;  /* 0x0000ee00ff047b82 */ /* 0x000e620000000800 */
[----:B0-----:R-:W-:-:S06]  /*1120*/  IMAD.WIDE.U32 R14, R12, 0x4, R14 ;  /* 0x000000040c0e7825 */ /* 0x001fcc00078e000e */
[----:B------:R-:W2:Y:S01]  /*1130*/  LDG.E R14, desc[UR6][R14.64] ;  /* 0x000000060e0e7981 */ /* 0x000ea2000c1e1900 */
[C---:B------:R-:W-:Y:S02]  /*1140*/  LEA R16, R12.reuse, R1, 0x2 ;  /* 0x000000010c107211 */ /* 0x040fe400078e10ff */
[----:B------:R-:W-:-:S04]  /*1150*/  IADD3 R12, PT, PT, R12, 0x1, RZ ;  /* 0x000000010c0c7810 */ /* 0x000fc80007ffe0ff */
[----:B-1----:R-:W-:Y:S01]  /*1160*/  ISETP.NE.AND P1, PT, R12, R4, PT ;  /* 0x000000040c00720c */ /* 0x002fe20003f25270 */
[----:B--2---:R-:W-:-:S05]  /*1170*/  FADD R13, R14, R13 ;  /* 0x0000000d0e0d7221 */ /* 0x004fca0000000000 */
[----:B------:R-:W-:-:S05]  /*1180*/  FMNMX R13, RZ, R13, !PT ;  /* 0x0000000dff0d7209 */ /* 0x000fca0007800000 */
[----:B------:R1:W-:Y:S02]  /*1190*/  STL [R16], R13 ;  /* 0x0000000d10007387 */ /* 0x0003e40000100800 */
[----:B------:R-:W-:Y:S05]  /*11a0*/  @!P1 BRA `(.L_x_0) ;  /* 0x0000001800709947 */ /* 0x000fea0003800000 */
[----:B------:R-:W-:Y:S05]  /*11b0*/  BRA `(.L_x_11) ;  /* 0xfffffff0001c7947 */ /* 0x000fea000383ffff */
.L_x_2:
[----:B------:R-:W-:Y:S01]  /*11c0*/  LOP3.LUT R22, R10, 0x7, RZ, 0xc0, !PT ;  /* 0x000000070a167812 */ /* 0x000fe200078ec0ff */
[----:B------:R-:W-:Y:S01]  /*11d0*/  HFMA2 R16, -RZ, RZ, 0, 0 ;  /* 0x00000000ff107431 */ /* 0x000fe200000001ff */
[----:B------:R-:W-:Y:S02]  /*11e0*/  ISETP.GE.U32.AND P0, PT, R2, 0x7, PT ;  /* 0x000000070200780c */ /* 0x000fe40003f06070 */
[----:B------:R-:W-:Y:S02]  /*11f0*/  IADD3 R4, PT, PT, R22, -0x1, RZ ;  /* 0xffffffff16047810 */ /* 0x000fe40007ffe0ff */
[----:B------:R-:W-:Y:S02]  /*1200*/  LOP3.LUT R23, R10, 0x3, RZ, 0xc0, !PT ;  /* 0x000000030a177812 */ /* 0x000fe400078ec0ff */
[----:B------:R-:W-:Y:S02]  /*1210*/  ISETP.GE.U32.AND P1, PT, R4, 0x3, PT ;  /* 0x000000030400780c */ /* 0x000fe40003f26070 */
[----:B------:R-:W-:-:S11]  /*1220*/  LOP3.LUT R2, R10, 0x7ffffff8, RZ, 0xc0, !PT ;  /* 0x7ffffff80a027812 */ /* 0x000fd600078ec0ff */
.L_x_16:
[----:B------:R-:W-:Y:S02]  /*1230*/  MOV R17, RZ ;  /* 0x000000ff00117202 */ /* 0x000fe40000000f00 */
[----:B0-----:R-:W-:Y:S01]  /*1240*/  MOV R7, RZ ;  /* 0x000000ff00077202 */ /* 0x001fe20000000f00 */
[----:B------:R-:W-:Y:S06]  /*1250*/  @!P0 BRA `(.L_x_12) ;  /* 0x0000000000b88947 */ /* 0x000fec0003800000 */
[----:B------:R-:W-:Y:S01]  /*1260*/  MOV R7, RZ ;  /* 0x000000ff00077202 */ /* 0x000fe20000000f00 */
[----:B------:R-:W-:-:S06]  /*1270*/  UMOV UR4, URZ ;  /* 0x000000ff00047c82 */ /* 0x000fcc0008000000 */
.L_x_13:
[----:B------:R-:W0:Y:S08]  /*1280*/  LDC.64 R10, c[0x0][0x3b0] ;  /* 0x0000ec00ff0a7b82 */ /* 0x000e300000000a00 */
[----:B------:R-:W1:Y:S08]  /*1290*/  LDC R21, c[0x0][0x3b8] ;  /* 0x0000ee00ff157b82 */ /* 0x000e700000000800 */
[----:B------:R-:W2:Y:S08]  /*12a0*/  LDC.64 R4, c[0x0][0x388] ;  /* 0x0000e200ff047b82 */ /* 0x000eb00000000a00 */
[----:B------:R-:W3:Y:S01]  /*12b0*/  LDC.64 R8, c[0x0][0x390] ;  /* 0x0000e400ff087b82 */ /* 0x000ee20000000a00 */
[----:B0-----:R-:W-:Y:S01]  /*12c0*/  IADD3 R10, PT, PT, R10, UR4, RZ ;  /* 0x000000040a0a7c10 */ /* 0x001fe2000fffe0ff */
[----:B------:R-:W-:-:S04]  /*12d0*/  IMAD R11, R0, R11, UR4 ;  /* 0x00000004000b7e24 */ /* 0x000fc8000f8e020b */
[----:B-1----:R-:W-:Y:S02]  /*12e0*/  IMAD R15, R10, R21, R16 ;  /* 0x000000150a0f7224 */ /* 0x002fe400078e0210 */
[----:B--2---:R-:W-:-:S05]  /*12f0*/  IMAD.WIDE R4, R11, 0x4, R4 ;  /* 0x000000040b047825 */ /* 0x004fca00078e0204 */
[----:B------:R-:W2:Y:S01]  /*1300*/  LDG.E R28, desc[UR6][R4.64] ;  /* 0x00000006041c7981 */ /* 0x000ea2000c1e1900 */
[----:B---3--:R-:W-:-:S03]  /*1310*/  IMAD.WIDE R14, R15, 0x4, R8 ;  /* 0x000000040f0e7825 */ /* 0x008fc600078e0208 */
[----:B------:R-:W3:Y:S04]  /*1320*/  LDG.E R20, desc[UR6][R4.64+0x4] ;  /* 0x0000040604147981 */ /* 0x000ee8000c1e1900 */
[----:B------:R0:W2:Y:S01]  /*1330*/  LDG.E R26, desc[UR6][R14.64] ;  /* 0x000000060e1a7981 */ /* 0x0000a2000c1e1900 */
[----:B------:R-:W-:-:S03]  /*1340*/  IMAD.WIDE.U32 R18, R21, 0x4, R14 ;  /* 0x0000000415127825 */ /* 0x000fc600078e000e */
[----:B------:R-:W4:Y:S01]  /*1350*/  LDG.E R25, desc[UR6][R4.64+0x8] ;  /* 0x0000080604197981 */ /* 0x000f22000c1e1900 */
[----:B------:R-:W-:-:S03]  /*1360*/  IMAD.WIDE.U32 R10, R21, 0x4, R18 ;  /* 0x00000004150a7825 */ /* 0x000fc600078e0012 */
[----:B------:R1:W3:Y:S04]  /*1370*/  LDG.E R17, desc[UR6][R18.64] ;  /* 0x0000000612117981 */ /* 0x0002e8000c1e1900 */
[----:B------:R5:W4:Y:S01]  /*1380*/  LDG.E R24, desc[UR6][R10.64] ;  /* 0x000000060a187981 */ /* 0x000b22000c1e1900 */
[----:B------:R-:W-:-:S03]  /*1390*/  IMAD.WIDE.U32 R8, R21, 0x4, R10 ;  /* 0x0000000415087825 */ /* 0x000fc600078e000a */
[----:B------:R-:W4:Y:S01]  /*13a0*/  LDG.E R27, desc[UR6][R4.64+0xc] ;  /* 0x00000c06041b7981 */ /* 0x000f22000c1e1900 */
[----:B------:R-:W-:-:S03]  /*13b0*/  IMAD.WIDE.U32 R12, R21, 0x4, R8 ;  /* 0x00000004150c7825 */ /* 0x000fc600078e0008 */
[----:B------:R-:W4:Y:S04]  /*13c0*/  LDG.E R29, desc[UR6][R4.64+0x10] ;  /* 0x00001006041d7981 */ /* 0x000f28000c1e1900 */
[----:B------:R-:W4:Y:S01]  /*13d0*/  LDG.E R8, desc[UR6][R8.64] ;  /* 0x0000000608087981 */ /* 0x000f22000c1e1900 */
[----:B0-----:R-:W-:-:S03]  /*13e0*/  IMAD.WIDE.U32 R14, R21, 0x4, R12 ;  /* 0x00000004150e7825 */ /* 0x001fc600078e000c */
[----:B------:R-:W4:Y:S01]  /*13f0*/  LDG.E R12, desc[UR6][R12.64] ;  /* 0x000000060c0c7981 */ /* 0x000f22000c1e1900 */
[----:B-1----:R-:W-:-:S03]  /*1400*/  IMAD.WIDE.U32 R18, R21, 0x4, R14 ;  /* 0x0000000415127825 */ /* 0x002fc600078e000e */
[----:B------:R-:W4:Y:S01]  /*1410*/  LDG.E R15, desc[UR6][R14.64] ;  /* 0x000000060e0f7981 */ /* 0x000f22000c1e1900 */
[----:B-----5:R-:W-:-:S03]  /*1420*/  IMAD.WIDE.U32 R10, R21, 0x4, R18 ;  /* 0x00000004150a7825 */ /* 0x020fc600078e0012 */
[----:B------:R-:W5:Y:S04]  /*1430*/  LDG.E R9, desc[UR6][R4.64+0x18] ;  /* 0x0000180604097981 */ /* 0x000f68000c1e1900 */
[----:B------:R-:W5:Y:S04]  /*1440*/  LDG.E R21, desc[UR6][R4.64+0x1c] ;  /* 0x00001c0604157981 */ /* 0x000f68000c1e1900 */
[----:B------:R-:W5:Y:S01]  /*1450*/  LDG.E R10, desc[UR6][R10.64] ;  /* 0x000000060a0a7981 */ /* 0x000f62000c1e1900 */
[----:B--2---:R-:W-:-:S03]  /*1460*/  FFMA R7, R28, R26, R7 ;  /* 0x0000001a1c077223 */ /* 0x004fc60000000007 */
[----:B------:R-:W2:Y:S04]  /*1470*/  LDG.E R28, desc[UR6][R4.64+0x14] ;  /* 0x00001406041c7981 */ /* 0x000ea8000c1e1900 */
[----:B------:R-:W5:Y:S01]  /*1480*/  LDG.E R26, desc[UR6][R18.64] ;  /* 0x00000006121a7981 */ /* 0x000f62000c1e1900 */
[----:B---3--:R-:W-:Y:S01]  /*1490*/  FFMA R20, R20, R17, R7 ;  /* 0x0000001114147223 */ /* 0x008fe20000000007 */
[----:B------:R-:W-:-:S03]  /*14a0*/  UIADD3 UR4, UPT, UPT, UR4, 0x8, URZ ;  /* 0x0000000804047890 */ /* 0x000fc6000fffe0ff */
[----:B----4-:R-:W-:-:S03]  /*14b0*/  FFMA R20, R25, R24, R20 ;  /* 0x0000001819147223 */ /* 0x010fc60000000014 */
[----:B------:R-:W-:Y:S01]  /*14c0*/  ISETP.NE.AND P2, PT, R2, UR4, PT ;  /* 0x0000000402007c0c */ /* 0x000fe2000bf45270 */
[----:B------:R-:W-:-:S04]  /*14d0*/  FFMA R8, R27, R8, R20 ;  /* 0x000000081b087223 */ /* 0x000fc80000000014 */
[----:B------:R-:W-:-:S04]  /*14e0*/  FFMA R29, R29, R12, R8 ;  /* 0x0000000c1d1d7223 */ /* 0x000fc80000000008 */
[----:B--2---:R-:W-:-:S04]  /*14f0*/  FFMA R28, R28, R15, R29 ;  /* 0x0000000f1c1c7223 */ /* 0x004fc8000000001d */
[----:B-----5:R-:W-:-:S04]  /*1500*/  FFMA R26, R9, R26, R28 ;  /* 0x0000001a091a7223 */ /* 0x020fc8000000001c */
[----:B------:R-:W-:Y:S01]  /*1510*/  FFMA R7, R21, R10, R26 ;  /* 0x0000000a15077223 */ /* 0x000fe2000000001a */
[----:B------:R-:W-:Y:S06]  /*1520*/  @P2 BRA `(.L_x_13) ;  /* 0xfffffffc00542947 */ /* 0x000fec000383ffff */
[----:B------:R-:W-:-:S07]  /*1530*/  MOV R17, R2 ;  /* 0x0000000200117202 */ /* 0x000fce0000000f00 */
.L_x_12:
[----:B------:R-:W-:-:S13]  /*1540*/  ISETP.NE.AND P2, PT, R22, RZ, PT ;  /* 0x000000ff1600720c */ /* 0x000fda0003f45270 */
[----:B------:R-:W-:Y:S05]  /*1550*/  @!P2 BRA `(.L_x_14) ;  /* 0x0000000000f0a947 */ /* 0x000fea0003800000 */
[----:B------:R-:W-:Y:S01]  /*1560*/  ISETP.NE.AND P2, PT, R23, RZ, PT ;  /* 0x000000ff1700720c */ /* 0x000fe20003f45270 */
[----:B------:R-:W-:-:S12]  /*1570*/  @!P1 BRA `(.L_x_15) ;  /* 0x0000000000649947 */ /* 0x000fd80003800000 */
[----:B------:R-:W0:Y:S01]  /*1580*/  LDC R15, c[0x0][0x3b8] ;  /* 0x0000ee00ff0f7b82 */ /* 0x000e220000000800 */
[----:B------:R-:W1:Y:S07]  /*1590*/  LDCU.64 UR4, c[0x0][0x3b0] ;  /* 0x00007600ff0477ac */ /* 0x000e6e0008000a00 */
[----:B------:R-:W2:Y:S08]  /*15a0*/  LDC.64 R8, c[0x0][0x390] ;  /* 0x0000e400ff087b82 */ /* 0x000eb00000000a00 */
[----:B------:R-:W3:Y:S01]  /*15b0*/  LDC.64 R4, c[0x0][0x388] ;  /* 0x0000e200ff047b82 */ /* 0x000ee20000000a00 */
[----:B-1----:R-:W-:-:S05]  /*15c0*/  IADD3 R10, PT, PT, R17, UR4, RZ ;  /* 0x00000004110a7c10 */ /* 0x002fca000fffe0ff */
[----:B0-----:R-:W-:-:S04]  /*15d0*/  IMAD R11, R10, R15, R16 ;  /* 0x0000000f0a0b7224 */ /* 0x001fc800078e0210 */
[----:B--2---:R-:W-:-:S04]  /*15e0*/  IMAD.WIDE R8, R11, 0x4, R8 ;  /* 0x000000040b087825 */ /* 0x004fc800078e0208 */
[----:B------:R-:W-:-:S04]  /*15f0*/  IMAD R11, R0, UR5, R17 ;  /* 0x00000005000b7c24 */ /* 0x000fc8000f8e0211 */
[----:B---3--:R-:W-:-:S04]  /*1600*/  IMAD.WIDE R4, R11, 0x4, R4 ;  /* 0x000000040b047825 */ /* 0x008fc800078e0204 */
[C---:B------:R-:W-:Y:S01]  /*1610*/  IMAD.WIDE.U32 R10, R15.reuse, 0x4, R8 ;  /* 0x000000040f0a7825 */ /* 0x040fe200078e0008 */
[----:B------:R-:W2:Y:S04]  /*1620*/  LDG.E R18, desc[UR6][R4.64] ;  /* 0x0000000604127981 */ /* 0x000ea8000c1e1900 */
[----:B------:R-:W2:Y:S01]  /*1630*/  LDG.E R8, desc[UR6][R8.64] ;  /* 0x0000000608087981 */ /* 0x000ea2000c1e1900 */
[----:B------:R-:W-:-:S03]  /*1640*/  IMAD.WIDE.U32 R12, R15, 0x4, R10 ;  /* 0x000000040f0c7825 */ /* 0x000fc600078e000a */
[----:B------:R-:W3:Y:S04]  /*1650*/  LDG.E R10, desc[UR6][R10.64] ;  /* 0x000000060a0a7981 */ /* 0x000ee8000c1e1900 */
[----:B------:R-:W3:Y:S01]  /*1660*/  LDG.E R19, desc[UR6][R4.64+0x4] ;  /* 0x0000040604137981 */ /* 0x000ee2000c1e1900 */
[----:B------:R-:W-:-:S03]  /*1670*/  IMAD.WIDE.U32 R14, R15, 0x4, R12 ;  /* 0x000000040f0e7825 */ /* 0x000fc600078e000c */
        /* <DEDUP_REMOVED lines=9> */
.L_x_15:
[----:B------:R-:W-:Y:S05]  /*1710*/  @!P2 BRA `(.L_x_14) ;  /* 0x000000000080a947 */ /* 0x000fea0003800000 */
[----:B------:R-:W0:Y:S01]  /*1720*/  LDC R18, c[0x0][0x3b4] ;  /* 0x0000ed00ff127b82 */ /* 0x000e220000000800 */
[----:B------:R-:W-:-:S13]  /*1730*/  ISETP.NE.AND P2, PT, R23, 0x1, PT ;  /* 0x000000011700780c */ /* 0x000fda0003f45270 */
[----:B------:R-:W1:Y:S08]  /*1740*/  @P2 LDC.64 R12, c[0x0][0x3b0] ;  /* 0x0000ec00ff0c2b82 */ /* 0x000e700000000a00 */
[----:B------:R-:W2:Y:S01]  /*1750*/  @P2 LDC R21, c[0x0][0x3b8] ;  /* 0x0000ee00ff152b82 */ /* 0x000ea20000000800 */
[----:B0-----:R-:W-:-:S07]  /*1760*/  LOP3.LUT P3, RZ, R18, 0x1, RZ, 0xc0, !PT ;  /* 0x0000000112ff7812 */ /* 0x001fce000786c0ff */
[----:B------:R-:W0:Y:S08]  /*1770*/  @P2 LDC.64 R14, c[0x0][0x390] ;  /* 0x0000e400ff0e2b82 */ /* 0x000e300000000a00 */
[----:B------:R-:W3:Y:S01]  /*1780*/  @P3 LDC R24, c[0x0][0x3b0] ;  /* 0x0000ec00ff183b82 */ /* 0x000ee20000000800 */
[C---:B-1----:R-:W-:Y:S01]  /*1790*/  @P2 IADD3 R12, PT, PT, R17.reuse, R12, RZ ;  /* 0x0000000c110c2210 */ /* 0x042fe20007ffe0ff */
[----:B------:R-:W-:Y:S01]  /*17a0*/  @P2 IMAD R13, R0, R13, R17 ;  /* 0x0000000d000d2224 */ /* 0x000fe200078e0211 */
[----:B------:R-:W-:-:S05]  /*17b0*/  @P2 IADD3 R17, PT, PT, R17, 0x2, RZ ;  /* 0x0000000211112810 */ /* 0x000fca0007ffe0ff */
[----:B------:R-:W1:Y:S01]  /*17c0*/  @P2 LDC.64 R10, c[0x0][0x388] ;  /* 0x0000e200ff0a2b82 */ /* 0x000e620000000a00 */
[----:B--2---:R-:W-:-:S07]  /*17d0*/  @P2 IMAD R25, R12, R21, R16 ;  /* 0x000000150c192224 */ /* 0x004fce00078e0210 */
[----:B------:R-:W2:Y:S01]  /*17e0*/  @P3 LDC R19, c[0x0][0x3b8] ;  /* 0x0000ee00ff133b82 */ /* 0x000ea20000000800 */
[----:B0-----:R-:W-:-:S05]  /*17f0*/  @P2 IMAD.WIDE R14, R25, 0x4, R14 ;  /* 0x00000004190e2825 */ /* 0x001fca00078e020e */
[----:B------:R-:W4:Y:S02]  /*1800*/  @P2 LDG.E R20, desc[UR6][R14.64] ;  /* 0x000000060e142981 */ /* 0x000f24000c1e1900 */
[----:B------:R-:W0:Y:S01]  /*1810*/  @P3 LDC.64 R4, c[0x0][0x388] ;  /* 0x0000e200ff043b82 */ /* 0x000e220000000a00 */
[----:B---3--:R-:W-:-:S07]  /*1820*/  @P3 IADD3 R24, PT, PT, R17, R24, RZ ;  /* 0x0000001811183210 */ /* 0x008fce0007ffe0ff */
[----:B------:R-:W3:Y:S01]  /*1830*/  @P3 LDC.64 R8, c[0x0][0x390] ;  /* 0x0000e400ff083b82 */ /* 0x000ee20000000a00 */
[----:B-1----:R-:W-:-:S04]  /*1840*/  @P2 IMAD.WIDE R10, R13, 0x4, R10 ;  /* 0x000000040d0a2825 */ /* 0x002fc800078e020a */
[----:B------:R-:W-:Y:S02]  /*1850*/  @P2 IMAD.WIDE.U32 R12, R21, 0x4, R14 ;  /* 0x00000004150c2825 */ /* 0x000fe400078e000e */
[----:B------:R-:W5:Y:S02]  /*1860*/  @P2 LDG.E R21, desc[UR6][R10.64+0x4] ;  /* 0x000004060a152981 */ /* 0x000f64000c1e1900 */
[----:B------:R-:W-:Y:S02]  /*1870*/  @P3 IMAD R17, R0, R18, R17 ;  /* 0x0000001200113224 */ /* 0x000fe400078e0211 */
[----:B--2---:R-:W-:Y:S01]  /*1880*/  @P3 IMAD R19, R24, R19, R16 ;  /* 0x0000001318133224 */ /* 0x004fe200078e0210 */
[----:B------:R-:W4:Y:S01]  /*1890*/  @P2 LDG.E R18, desc[UR6][R10.64] ;  /* 0x000000060a122981 */ /* 0x000f22000c1e1900 */
[----:B0-----:R-:W-:-:S03]  /*18a0*/  @P3 IMAD.WIDE R4, R17, 0x4, R4 ;  /* 0x0000000411043825 */ /* 0x001fc600078e0204 */
[----:B------:R-:W5:Y:S04]  /*18b0*/  @P2 LDG.E R12, desc[UR6][R12.64] ;  /* 0x000000060c0c2981 */ /* 0x000f68000c1e1900 */
[----:B------:R-:W2:Y:S01]  /*18c0*/  @P3 LDG.E R4, desc[UR6][R4.64] ;  /* 0x0000000604043981 */ /* 0x000ea2000c1e1900 */
[----:B---3--:R-:W-:-:S06]  /*18d0*/  @P3 IMAD.WIDE R8, R19, 0x4, R8 ;  /* 0x0000000413083825 */ /* 0x008fcc00078e0208 */
[----:B------:R-:W2:Y:S01]  /*18e0*/  @P3 LDG.E R8, desc[UR6][R8.64] ;  /* 0x0000000608083981 */ /* 0x000ea2000c1e1900 */
[----:B----4-:R-:W-:-:S04]  /*18f0*/  @P2 FFMA R18, R18, R20, R7 ;  /* 0x0000001412122223 */ /* 0x010fc80000000007 */
[----:B-----5:R-:W-:-:S04]  /*1900*/  @P2 FFMA R7, R21, R12, R18 ;  /* 0x0000000c15072223 */ /* 0x020fc80000000012 */
[----:B--2---:R-:W-:-:S07]  /*1910*/  @P3 FFMA R7, R4, R8, R7 ;  /* 0x0000000804073223 */ /* 0x004fce0000000007 */
.L_x_14:
        /* <DEDUP_REMOVED lines=12> */
.L_x_1:
[----:B------:R-:W0:Y:S02]  /*19e0*/  LDC R7, c[0x0][0x3b0] ;  /* 0x0000ec00ff077b82 */ /* 0x000e240000000800 */
[----:B0-----:R-:W-:-:S13]  /*19f0*/  ISETP.GE.AND P0, PT, R7, 0x1, PT ;  /* 0x000000010700780c */ /* 0x001fda0003f06270 */
[----:B------:R-:W-:Y:S05]  /*1a00*/  @!P0 BRA `(.L_x_17) ;  /* 0x0000000800148947 */ /* 0x000fea0003800000 */
[C---:B------:R-:W-:Y:S01]  /*1a10*/  LOP3.LUT R2, R7.reuse, 0x7, RZ, 0xc0, !PT ;  /* 0x0000000707027812 */ /* 0x040fe200078ec0ff */
[----:B------:R-:W-:Y:S01]  /*1a20*/  HFMA2 R8, -RZ, RZ, 0, 0 ;  /* 0x00000000ff087431 */ /* 0x000fe200000001ff */
[C---:B------:R-:W-:Y:S02]  /*1a30*/  LOP3.LUT R5, R7.reuse, 0x3, RZ, 0xc0, !PT ;  /* 0x0000000307057812 */ /* 0x040fe400078ec0ff */
[----:B------:R-:W-:Y:S02]  /*1a40*/  IADD3 R4, PT, PT, R2, -0x1, RZ ;  /* 0xffffffff02047810 */ /* 0x000fe40007ffe0ff */
[----:B------:R-:W-:Y:S02]  /*1a50*/  LOP3.LUT R7, R7, 0x7ffffff8, RZ, 0xc0, !PT ;  /* 0x7ffffff807077812 */ /* 0x000fe400078ec0ff */
[----:B------:R-:W-:-:S13]  /*1a60*/  ISETP.GE.U32.AND P0, PT, R4, 0x3, PT ;  /* 0x000000030400780c */ /* 0x000fda0003f06070 */
.L_x_22:
[----:B---3--:R-:W0:Y:S01]  /*1a70*/  LDC R9, c[0x0][0x3b0] ;  /* 0x0000ec00ff097b82 */ /* 0x008e220000000800 */
[----:B------:R-:W-:Y:S02]  /*1a80*/  MOV R21, RZ ;  /* 0x000000ff00157202 */ /* 0x000fe40000000f00 */
[----:B------:R-:W-:Y:S02]  /*1a90*/  MOV R22, RZ ;  /* 0x000000ff00167202 */ /* 0x000fe40000000f00 */
[----:B0-----:R-:W-:-:S13]  /*1aa0*/  ISETP.GE.U32.AND P1, PT, R9, 0x8, PT ;  /* 0x000000080900780c */ /* 0x001fda0003f26070 */
[----:B------:R-:W-:Y:S05]  /*1ab0*/  @!P1 BRA `(.L_x_18) ;  /* 0x0000000000cc9947 */ /* 0x000fea0003800000 */
[----:B------:R-:W-:Y:S01]  /*1ac0*/  MOV R22, RZ ;  /* 0x000000ff00167202 */ /* 0x000fe20000000f00 */
[----:B------:R-:W-:-:S06]  /*1ad0*/  UMOV UR4, URZ ;  /* 0x000000ff00047c82 */ /* 0x000fcc0008000000 */
.L_x_19:
[----:B------:R-:W0:Y:S01]  /*1ae0*/  LDC R29, c[0x0][0x3b8] ;  /* 0x0000ee00ff1d7b82 */ /* 0x000e220000000800 */
[----:B------:R-:W-:-:S07]  /*1af0*/  IMAD R11, R0, R9, UR4 ;  /* 0x00000004000b7e24 */ /* 0x000fce000f8e0209 */
[----:B------:R-:W1:Y:S08]  /*1b00*/  LDC.64 R12, c[0x0][0x390] ;  /* 0x0000e400ff0c7b82 */ /* 0x000e700000000a00 */
[----:B------:R-:W2:Y:S01]  /*1b10*/  LDC.64 R20, c[0x0][0x380] ;  /* 0x0000e000ff147b82 */ /* 0x000ea20000000a00 */
[----:B0-----:R-:W-:-:S04]  /*1b20*/  IMAD R4, R29, UR4, R8 ;  /* 0x000000041d047c24 */ /* 0x001fc8000f8e0208 */
[C---:B-1----:R-:W-:Y:S01]  /*1b30*/  IMAD.WIDE.U32 R14, R4.reuse, 0x4, R12 ;  /* 0x00000004040e7825 */ /* 0x042fe200078e000c */
[----:B------:R-:W-:-:S05]  /*1b40*/  IADD3 R4, PT, PT, R4, R29, RZ ;  /* 0x0000001d04047210 */ /* 0x000fca0007ffe0ff */
[----:B------:R-:W3:Y:S01]  /*1b50*/  LDG.E R14, desc[UR6][R14.64] ;  /* 0x000000060e0e7981 */ /* 0x000ee2000c1e1900 */
[----:B--2---:R-:W-:-:S05]  /*1b60*/  IMAD.WIDE R20, R11, 0x4, R20 ;  /* 0x000000040b147825 */ /* 0x004fca00078e0214 */
[----:B------:R-:W3:Y:S01]  /*1b70*/  LDG.E R11, desc[UR6][R20.64] ;  /* 0x00000006140b7981 */ /* 0x000ee2000c1e1900 */
[----:B------:R-:W-:-:S03]  /*1b80*/  IMAD.WIDE.U32 R16, R4, 0x4, R12 ;  /* 0x0000000404107825 */ /* 0x000fc600078e000c */
[----:B------:R-:W2:Y:S04]  /*1b90*/  LDG.E R27, desc[UR6][R20.64+0x4] ;  /* 0x00000406141b7981 */ /* 0x000ea8000c1e1900 */
[----:B------:R-:W2:Y:S01]  /*1ba0*/  LDG.E R16, desc[UR6][R16.64] ;  /* 0x0000000610107981 */ /* 0x000ea2000c1e1900 */
[----:B------:R-:W-:-:S03]  /*1bb0*/  IADD3 R4, PT, PT, R4, R29, RZ ;  /* 0x0000001d04047210 */ /* 0x000fc60007ffe0ff */
[----:B------:R-:W4:Y:S02]  /*1bc0*/  LDG.E R24, desc[UR6][R20.64+0x8] ;  /* 0x0000080614187981 */ /* 0x000f24000c1e1900 */
[C---:B------:R-:W-:Y:S02]  /*1bd0*/  IMAD.WIDE.U32 R18, R4.reuse, 0x4, R12 ;  /* 0x0000000404127825 */ /* 0x040fe400078e000c */
[----:B------:R-:W5:Y:S04]  /*1be0*/  LDG.E R23, desc[UR6][R20.64+0xc] ;  /* 0x00000c0614177981 */ /* 0x000f68000c1e1900 */
[----:B------:R-:W4:Y:S04]  /*1bf0*/  LDG.E R25, desc[UR6][R18.64] ;  /* 0x0000000612197981 */ /* 0x000f28000c1e1900 */
[----:B------:R-:W5:Y:S01]  /*1c00*/  LDG.E R10, desc[UR6][R20.64+0x18] ;  /* 0x00001806140a7981 */ /* 0x000f62000c1e1900 */
[----:B---3--:R-:W-:Y:S01]  /*1c10*/  FFMA R28, R11, R14, R22 ;  /* 0x0000000e0b1c7223 */ /* 0x008fe20000000016 */
[----:B------:R-:W-:-:S02]  /*1c20*/  IADD3 R14, PT, PT, R4, R29, RZ ;  /* 0x0000001d040e7210 */ /* 0x000fc40007ffe0ff */
[----:B------:R-:W3:Y:S02]  /*1c30*/  LDG.E R22, desc[UR6][R20.64+0x10] ;  /* 0x0000100614167981 */ /* 0x000ee4000c1e1900 */
[CC--:B------:R-:W-:Y:S01]  /*1c40*/  IADD3 R26, PT, PT, R14.reuse, R29.reuse, RZ ;  /* 0x0000001d0e1a7210 */ /* 0x0c0fe20007ffe0ff */
[----:B------:R-:W-:Y:S01]  /*1c50*/  IMAD.WIDE.U32 R14, R14, 0x4, R12 ;  /* 0x000000040e0e7825 */ /* 0x000fe200078e000c */
[----:B------:R-:W3:Y:S03]  /*1c60*/  LDG.E R11, desc[UR6][R20.64+0x14] ;  /* 0x00001406140b7981 */ /* 0x000ee6000c1e1900 */
[----:B--2---:R-:W-:Y:S01]  /*1c70*/  FFMA R27, R27, R16, R28 ;  /* 0x000000101b1b7223 */ /* 0x004fe2000000001c */
[C-C-:B------:R-:W-:Y:S01]  /*1c80*/  IMAD.WIDE.U32 R16, R26.reuse, 0x4, R12.reuse ;  /* 0x000000041a107825 */ /* 0x140fe200078e000c */
[-C--:B------:R-:W-:Y:S01]  /*1c90*/  IADD3 R26, PT, PT, R26, R29.reuse, RZ ;  /* 0x0000001d1a1a7210 */ /* 0x080fe20007ffe0ff */
[----:B------:R0:W2:Y:S04]  /*1ca0*/  LDG.E R4, desc[UR6][R20.64+0x1c] ;  /* 0x00001c0614047981 */ /* 0x0000a8000c1e1900 */
[----:B------:R-:W5:Y:S04]  /*1cb0*/  LDG.E R14, desc[UR6][R14.64] ;  /* 0x000000060e0e7981 */ /* 0x000f68000c1e1900 */
[----:B------:R-:W3:Y:S01]  /*1cc0*/  LDG.E R17, desc[UR6][R16.64] ;  /* 0x0000000610117981 */ /* 0x000ee2000c1e1900 */
[C---:B0-----:R-:W-:Y:S01]  /*1cd0*/  IMAD.WIDE.U32 R20, R26.reuse, 0x4, R12 ;  /* 0x000000041a147825 */ /* 0x041fe200078e000c */
[----:B------:R-:W-:-:S04]  /*1ce0*/  IADD3 R26, PT, PT, R26, R29, RZ ;  /* 0x0000001d1a1a7210 */ /* 0x000fc80007ffe0ff */
[C---:B------:R-:W-:Y:S01]  /*1cf0*/  IADD3 R29, PT, PT, R26.reuse, R29, RZ ;  /* 0x0000001d1a1d7210 */ /* 0x040fe20007ffe0ff */
[--C-:B------:R-:W-:Y:S01]  /*1d00*/  IMAD.WIDE.U32 R18, R26, 0x4, R12.reuse ;  /* 0x000000041a127825 */ /* 0x100fe200078e000c */
[----:B------:R-:W2:Y:S03]  /*1d10*/  LDG.E R20, desc[UR6][R20.64] ;  /* 0x0000000614147981 */ /* 0x000ea6000c1e1900 */
[----:B------:R-:W-:Y:S02]  /*1d20*/  IMAD.WIDE.U32 R12, R29, 0x4, R12 ;  /* 0x000000041d0c7825 */ /* 0x000fe400078e000c */
[----:B------:R-:W2:Y:S04]  /*1d30*/  LDG.E R18, desc[UR6][R18.64] ;  /* 0x0000000612127981 */ /* 0x000ea8000c1e1900 */
[----:B------:R-:W2:Y:S01]  /*1d40*/  LDG.E R12, desc[UR6][R12.64] ;  /* 0x000000060c0c7981 */ /* 0x000ea2000c1e1900 */
[----:B------:R-:W-:Y:S01]  /*1d50*/  UIADD3 UR4, UPT, UPT, UR4, 0x8, URZ ;  /* 0x0000000804047890 */ /* 0x000fe2000fffe0ff */
[----:B----4-:R-:W-:-:S05]  /*1d60*/  FFMA R24, R24, R25, R27 ;  /* 0x0000001918187223 */ /* 0x010fca000000001b */
[----:B------:R-:W-:Y:S01]  /*1d70*/  ISETP.NE.AND P1, PT, R7, UR4, PT ;  /* 0x0000000407007c0c */ /* 0x000fe2000bf25270 */
[----:B-----5:R-:W-:-:S04]  /*1d80*/  FFMA R23, R23, R14, R24 ;  /* 0x0000000e17177223 */ /* 0x020fc80000000018 */
[----:B---3--:R-:W-:-:S04]  /*1d90*/  FFMA R22, R22, R17, R23 ;  /* 0x0000001116167223 */ /* 0x008fc80000000017 */
[----:B--2---:R-:W-:-:S04]  /*1da0*/  FFMA R11, R11, R20, R22 ;  /* 0x000000140b0b7223 */ /* 0x004fc80000000016 */
[----:B------:R-:W-:-:S04]  /*1db0*/  FFMA R11, R10, R18, R11 ;  /* 0x000000120a0b7223 */ /* 0x000fc8000000000b */
[----:B------:R-:W-:Y:S01]  /*1dc0*/  FFMA R22, R4, R12, R11 ;  /* 0x0000000c04167223 */ /* 0x000fe2000000000b */
[----:B------:R-:W-:Y:S06]  /*1dd0*/  @P1 BRA `(.L_x_19) ;  /* 0xfffffffc00401947 */ /* 0x000fec000383ffff */
[----:B------:R-:W-:-:S07]  /*1de0*/  MOV R21, R7 ;  /* 0x0000000700157202 */ /* 0x000fce0000000f00 */
.L_x_18:
[----:B------:R-:W-:-:S13]  /*1df0*/  ISETP.NE.AND P1, PT, R2, RZ, PT ;  /* 0x000000ff0200720c */ /* 0x000fda0003f25270 */
[----:B------:R-:W-:Y:S05]  /*1e00*/  @!P1 BRA `(.L_x_20) ;  /* 0x0000000000e49947 */ /* 0x000fea0003800000 */
[----:B------:R-:W-:Y:S01]  /*1e10*/  ISETP.NE.AND P1, PT, R5, RZ, PT ;  /* 0x000000ff0500720c */ /* 0x000fe20003f25270 */
[----:B------:R-:W-:-:S12]  /*1e20*/  @!P0 BRA `(.L_x_21) ;  /* 0x0000000000688947 */ /* 0x000fd80003800000 */
[----:B------:R-:W0:Y:S01]  /*1e30*/  LDC R4, c[0x0][0x3b8] ;  /* 0x0000ee00ff047b82 */ /* 0x000e220000000800 */
[----:B------:R-:W-:-:S07]  /*1e40*/  IMAD R13, R0, R9, R21 ;  /* 0x00000009000d7224 */ /* 0x000fce00078e0215 */
[----:B------:R-:W1:Y:S08]  /*1e50*/  LDC.64 R10, c[0x0][0x390] ;  /* 0x0000e400ff0a7b82 */ /* 0x000e700000000a00 */
[----:B------:R-:W2:Y:S01]  /*1e60*/  LDC.64 R16, c[0x0][0x380] ;  /* 0x0000e000ff107b82 */ /* 0x000ea20000000a00 */
[----:B0-----:R-:W-:-:S05]  /*1e70*/  IMAD R19, R21, R4, R8 ;  /* 0x0000000415137224 */ /* 0x001fca00078e0208 */
[C---:B------:R-:W-:Y:S01]  /*1e80*/  IADD3 R15, PT, PT, R19.reuse, R4, RZ ;  /* 0x00000004130f7210 */ /* 0x040fe20007ffe0ff */
[----:B-1----:R-:W-:-:S03]  /*1e90*/  IMAD.WIDE.U32 R18, R19, 0x4, R10 ;  /* 0x0000000413127825 */ /* 0x002fc600078e000a */
[-C--:B------:R-:W-:Y:S01]  /*1ea0*/  IADD3 R25, PT, PT, R15, R4.reuse, RZ ;  /* 0x000000040f197210 */ /* 0x080fe20007ffe0ff */
[----:B--2---:R-:W-:Y:S02]  /*1eb0*/  IMAD.WIDE R16, R13, 0x4, R16 ;  /* 0x000000040d107825 */ /* 0x004fe400078e0210 */
[----:B------:R-:W2:Y:S02]  /*1ec0*/  LDG.E R18, desc[UR6][R18.64] ;  /* 0x0000000612127981 */ /* 0x000ea4000c1e1900 */
[--C-:B------:R-:W-:Y:S02]  /*1ed0*/  IMAD.WIDE.U32 R12, R15, 0x4, R10.reuse ;  /* 0x000000040f0c7825 */ /* 0x100fe400078e000a */
[----:B------:R-:W2:Y:S01]  /*1ee0*/  LDG.E R23, desc[UR6][R16.64] ;  /* 0x0000000610177981 */ /* 0x000ea2000c1e1900 */
[C---:B------:R-:W-:Y:S01]  /*1ef0*/  IADD3 R27, PT, PT, R25.reuse, R4, RZ ;  /* 0x00000004191b7210 */ /* 0x040fe20007ffe0ff */
[--C-:B------:R-:W-:Y:S02]  /*1f00*/  IMAD.WIDE.U32 R14, R25, 0x4, R10.reuse ;  /* 0x00000004190e7825 */ /* 0x100fe400078e000a */
[----:B------:R-:W3:Y:S04]  /*1f10*/  LDG.E R29, desc[UR6][R16.64+0xc] ;  /* 0x00000c06101d7981 */ /* 0x000ee8000c1e1900 */
[----:B------:R-:W4:Y:S01]  /*1f20*/  LDG.E R12, desc[UR6][R12.64] ;  /* 0x000000060c0c7981 */ /* 0x000f22000c1e1900 */
[----:B------:R-:W-:-:S03]  /*1f30*/  IMAD.WIDE.U32 R10, R27, 0x4, R10 ;  /* 0x000000041b0a7825 */ /* 0x000fc600078e000a */
[----:B------:R-:W4:Y:S04]  /*1f40*/  LDG.E R25, desc[UR6][R16.64+0x4] ;  /* 0x0000040610197981 */ /* 0x000f28000c1e1900 */
[----:B------:R-:W5:Y:S04]  /*1f50*/  LDG.E R14, desc[UR6][R14.64] ;  /* 0x000000060e0e7981 */ /* 0x000f68000c1e1900 */
[----:B------:R-:W5:Y:S04]  /*1f60*/  LDG.E R27, desc[UR6][R16.64+0x8] ;  /* 0x00000806101b7981 */ /* 0x000f68000c1e1900 */
[----:B------:R-:W3:Y:S01]  /*1f70*/  LDG.E R10, desc[UR6][R10.64] ;  /* 0x000000060a0a7981 */ /* 0x000ee2000c1e1900 */
[----:B------:R-:W-:Y:S01]  /*1f80*/  IADD3 R21, PT, PT, R21, 0x4, RZ ;  /* 0x0000000415157810 */ /* 0x000fe20007ffe0ff */
[----:B--2---:R-:W-:-:S04]  /*1f90*/  FFMA R18, R23, R18, R22 ;  /* 0x0000001217127223 */ /* 0x004fc80000000016 */
[----:B----4-:R-:W-:-:S04]  /*1fa0*/  FFMA R18, R25, R12, R18 ;  /* 0x0000000c19127223 */ /* 0x010fc80000000012 */
[----:B-----5:R-:W-:-:S04]  /*1fb0*/  FFMA R18, R27, R14, R18 ;  /* 0x0000000e1b127223 */ /* 0x020fc80000000012 */
[----:B---3--:R-:W-:-:S07]  /*1fc0*/  FFMA R22, R29, R10, R18 ;  /* 0x0000000a1d167223 */ /* 0x008fce0000000012 */
.L_x_21:
[----:B------:R-:W-:Y:S05]  /*1fd0*/  @!P1 BRA `(.L_x_20) ;  /* 0x0000000000709947 */ /* 0x000fea0003800000 */
[----:B------:R-:W-:Y:S02]  /*1fe0*/  ISETP.NE.AND P1, PT, R5, 0x1, PT ;  /* 0x000000010500780c */ /* 0x000fe40003f25270 */
[----:B------:R-:W-:-:S11]  /*1ff0*/  LOP3.LUT P2, RZ, R9, 0x1, RZ, 0xc0, !PT ;  /* 0x0000000109ff7812 */ /* 0x000fd6000784c0ff */
[----:B------:R-:W0:Y:S01]  /*2000*/  @P1 LDC R16, c[0x0][0x3b8] ;  /* 0x0000ee00ff101b82 */ /* 0x000e220000000800 */
[----:B------:R-:W-:-:S07]  /*2010*/  @P1 IMAD R23, R0, R9, R21 ;  /* 0x0000000900171224 */ /* 0x000fce00078e0215 */
[----:B------:R-:W1:Y:S08]  /*2020*/  @P1 LDC.64 R18, c[0x0][0x390] ;  /* 0x0000e400ff121b82 */ /* 0x000e700000000a00 */
[----:B------:R-:W2:Y:S08]  /*2030*/  @P1 LDC.64 R10, c[0x0][0x380] ;  /* 0x0000e000ff0a1b82 */ /* 0x000eb00000000a00 */
[----:B------:R-:W3:Y:S01]  /*2040*/  @P2 LDC R4, c[0x0][0x3b8] ;  /* 0x0000ee00ff042b82 */ /* 0x000ee20000000800 */
[C---:B0-----:R-:W-:Y:S01]  /*2050*/  @P1 IMAD R17, R21.reuse, R16, R8 ;  /* 0x0000001015111224 */ /* 0x041fe200078e0208 */
[----:B------:R-:W-:-:S04]  /*2060*/  @P1 IADD3 R21, PT, PT, R21, 0x2, RZ ;  /* 0x0000000215151810 */ /* 0x000fc80007ffe0ff */
[C---:B------:R-:W-:Y:S02]  /*2070*/  @P1 IADD3 R25, PT, PT, R17.reuse, R16, RZ ;  /* 0x0000001011191210 */ /* 0x040fe40007ffe0ff */
[----:B------:R-:W0:Y:S01]  /*2080*/  @P2 LDC.64 R14, c[0x0][0x380] ;  /* 0x0000e000ff0e2b82 */ /* 0x000e220000000a00 */
[----:B-1----:R-:W-:-:S07]  /*2090*/  @P1 IMAD.WIDE.U32 R16, R17, 0x4, R18 ;  /* 0x0000000411101825 */ /* 0x002fce00078e0012 */
[----:B------:R-:W1:Y:S01]  /*20a0*/  @P2 LDC.64 R12, c[0x0][0x390] ;  /* 0x0000e400ff0c2b82 */ /* 0x000e620000000a00 */
[----:B--2---:R-:W-:Y:S01]  /*20b0*/  @P1 IMAD.WIDE R10, R23, 0x4, R10 ;  /* 0x00000004170a1825 */ /* 0x004fe200078e020a */
[----:B------:R-:W2:Y:S03]  /*20c0*/  @P1 LDG.E R17, desc[UR6][R16.64] ;  /* 0x0000000610111981 */ /* 0x000ea6000c1e1900 */
[----:B------:R-:W-:Y:S01]  /*20d0*/  @P2 IMAD R9, R0, R9, R21 ;  /* 0x0000000900092224 */ /* 0x000fe200078e0215 */
[----:B------:R-:W2:Y:S01]  /*20e0*/  @P1 LDG.E R23, desc[UR6][R10.64] ;  /* 0x000000060a171981 */ /* 0x000ea2000c1e1900 */
[----:B------:R-:W-:-:S04]  /*20f0*/  @P1 IMAD.WIDE.U32 R18, R25, 0x4, R18 ;  /* 0x0000000419121825 */ /* 0x000fc800078e0012 */
[----:B---3--:R-:W-:Y:S02]  /*2100*/  @P2 IMAD R21, R21, R4, R8 ;  /* 0x0000000415152224 */ /* 0x008fe400078e0208 */
[----:B------:R-:W3:Y:S01]  /*2110*/  @P1 LDG.E R18, desc[UR6][R18.64] ;  /* 0x0000000612121981 */ /* 0x000ee2000c1e1900 */
[----:B0-----:R-:W-:-:S03]  /*2120*/  @P2 IMAD.WIDE R14, R9, 0x4, R14 ;  /* 0x00000004090e2825 */ /* 0x001fc600078e020e */
[----:B------:R-:W3:Y:S04]  /*2130*/  @P1 LDG.E R4, desc[UR6][R10.64+0x4] ;  /* 0x000004060a041981 */ /* 0x000ee8000c1e1900 */
[----:B------:R-:W4:Y:S01]  /*2140*/  @P2 LDG.E R15, desc[UR6][R14.64] ;  /* 0x000000060e0f2981 */ /* 0x000f22000c1e1900 */
[----:B-1----:R-:W-:-:S06]  /*2150*/  @P2 IMAD.WIDE.U32 R12, R21, 0x4, R12 ;  /* 0x00000004150c2825 */ /* 0x002fcc00078e000c */
[----:B------:R-:W4:Y:S01]  /*2160*/  @P2 LDG.E R12, desc[UR6][R12.64] ;  /* 0x000000060c0c2981 */ /* 0x000f22000c1e1900 */
[----:B--2---:R-:W-:-:S04]  /*2170*/  @P1 FFMA R23, R23, R17, R22 ;  /* 0x0000001117171223 */ /* 0x004fc80000000016 */
[----:B---3--:R-:W-:-:S04]  /*2180*/  @P1 FFMA R22, R4, R18, R23 ;  /* 0x0000001204161223 */ /* 0x008fc80000000017 */
[----:B----4-:R-:W-:-:S07]  /*2190*/  @P2 FFMA R22, R15, R12, R22 ;  /* 0x0000000c0f162223 */ /* 0x010fce0000000016 */
.L_x_20:
        /* <DEDUP_REMOVED lines=12> */
.L_x_17:
[C---:B------:R-:W-:Y:S02]  /*2260*/  IADD3 R0, PT, PT, R4.reuse, -0x1, RZ ;  /* 0xffffffff04007810 */ /* 0x040fe40007ffe0ff */
[----:B------:R-:W-:Y:S02]  /*2270*/  LOP3.LUT R7, R4, 0xf, RZ, 0xc0, !PT ;  /* 0x0000000f04077812 */ /* 0x000fe400078ec0ff */
[----:B------:R-:W-:Y:S01]  /*2280*/  ISETP.GE.U32.AND P0, PT, R0, 0xf, PT ;  /* 0x0000000f0000780c */ /* 0x000fe20003f06070 */
[----:B------:R-:W-:Y:S01]  /*2290*/  HFMA2 R0, -RZ, RZ, 0, 0 ;  /* 0x00000000ff007431 */ /* 0x000fe200000001ff */
[----:B------:R-:W-:-:S11]  /*22a0*/  ISETP.NE.AND P1, PT, R7, RZ, PT ;  /* 0x000000ff0700720c */ /* 0x000fd60003f25270 */
[----:B------:R-:W-:Y:S05]  /*22b0*/  @!P0 BRA `(.L_x_23) ;  /* 0x0000000000f08947 */ /* 0x000fea0003800000 */
[----:B------:R-:W-:Y:S02]  /*22c0*/  LOP3.LUT R0, R4, 0x7ffffff0, RZ, 0xc0, !PT ;  /* 0x7ffffff004007812 */ /* 0x000fe400078ec0ff */
[----:B------:R-:W-:-:S07]  /*22d0*/  MOV R2, RZ ;  /* 0x000000ff00027202 */ /* 0x000fce0000000f00 */
.L_x_24:
[----:B-1----:R-:W0:Y:S02]  /*22e0*/  LDC.64 R18, c[0x0][0x398] ;  /* 0x0000e600ff127b82 */ /* 0x002e240000000a00 */
[----:B0-----:R-:W-:-:S05]  /*22f0*/  IMAD.WIDE.U32 R18, R2, 0x4, R18 ;  /* 0x0000000402127825 */ /* 0x001fca00078e0012 */
[----:B------:R-:W2:Y:S04]  /*2300*/  LDG.E R8, desc[UR6][R18.64] ;  /* 0x0000000612087981 */ /* 0x000ea8000c1e1900 */
[----:B------:R-:W3:Y:S04]  /*2310*/  LDG.E R9, desc[UR6][R18.64+0x4] ;  /* 0x0000040612097981 */ /* 0x000ee8000c1e1900 */
[----:B------:R-:W4:Y:S04]  /*2320*/  LDG.E R10, desc[UR6][R18.64+0x8] ;  /* 0x00000806120a7981 */ /* 0x000f28000c1e1900 */
[----:B------:R-:W5:Y:S04]  /*2330*/  LDG.E R11, desc[UR6][R18.64+0xc] ;  /* 0x00000c06120b7981 */ /* 0x000f68000c1e1900 */
        /* <DEDUP_REMOVED lines=11> */
[----:B------:R0:W5:Y:S01]  /*23f0*/  LDG.E R23, desc[UR6][R18.64+0x3c] ;  /* 0x00003c0612177981 */ /* 0x000162000c1e1900 */
[----:B------:R-:W-:-:S02]  /*2400*/  LEA R5, R2, R1, 0x2 ;  /* 0x0000000102057211 */ /* 0x000fc400078e10ff */
[----:B------:R-:W-:-:S04]  /*2410*/  IADD3 R2, PT, PT, R2, 0x10, RZ ;  /* 0x0000001002027810 */ /* 0x000fc80007ffe0ff */
[----:B------:R-:W-:Y:S01]  /*2420*/  ISETP.NE.AND P0, PT, R2, R0, PT ;  /* 0x000000000200720c */ /* 0x000fe20003f05270 */
[----:B--2---:R-:W-:Y:S01]  /*2430*/  FADD R8, RZ, R8 ;  /* 0x00000008ff087221 */ /* 0x004fe20000000000 */
[----:B---3--:R-:W-:-:S04]  /*2440*/  FADD R9, RZ, R9 ;  /* 0x00000009ff097221 */ /* 0x008fc80000000000 */
[----:B------:R-:W-:Y:S01]  /*2450*/  FMNMX R8, RZ, R8, !PT ;  /* 0x00000008ff087209 */ /* 0x000fe20007800000 */
[----:B----4-:R-:W-:Y:S01]  /*2460*/  FADD R10, RZ, R10 ;  /* 0x0000000aff0a7221 */ /* 0x010fe20000000000 */
[----:B------:R-:W-:Y:S01]  /*2470*/  FMNMX R9, RZ, R9, !PT ;  /* 0x00000009ff097209 */ /* 0x000fe20007800000 */
[----:B-----5:R-:W-:-:S03]  /*2480*/  FADD R11, RZ, R11 ;  /* 0x0000000bff0b7221 */ /* 0x020fc60000000000 */
[----:B------:R-:W-:Y:S01]  /*2490*/  FMNMX R10, RZ, R10, !PT ;  /* 0x0000000aff0a7209 */ /* 0x000fe20007800000 */
[----:B------:R-:W-:Y:S01]  /*24a0*/  FADD R12, RZ, R12 ;  /* 0x0000000cff0c7221 */ /* 0x000fe20000000000 */
[----:B------:R-:W-:Y:S01]  /*24b0*/  FMNMX R11, RZ, R11, !PT ;  /* 0x0000000bff0b7209 */ /* 0x000fe20007800000 */
[----:B------:R-:W-:-:S03]  /*24c0*/  FADD R13, RZ, R13 ;  /* 0x0000000dff0d7221 */ /* 0x000fc60000000000 */
[----:B------:R-:W-:Y:S01]  /*24d0*/  FMNMX R12, RZ, R12, !PT ;  /* 0x0000000cff0c7209 */ /* 0x000fe20007800000 */
[----:B------:R1:W-:Y:S01]  /*24e0*/  STL.128 [R5], R8 ;  /* 0x0000000805007387 */ /* 0x0003e20000100c00 */
[----:B------:R-:W-:Y:S01]  /*24f0*/  FADD R14, RZ, R14 ;  /* 0x0000000eff0e7221 */ /* 0x000fe20000000000 */
[----:B------:R-:W-:Y:S01]  /*2500*/  FMNMX R13, RZ, R13, !PT ;  /* 0x0000000dff0d7209 */ /* 0x000fe20007800000 */
[----:B------:R-:W-:-:S03]  /*2510*/  FADD R15, RZ, R15 ;  /* 0x0000000fff0f7221 */ /* 0x000fc60000000000 */
[----:B------:R-:W-:Y:S01]  /*2520*/  FMNMX R14, RZ, R14, !PT ;  /* 0x0000000eff0e7209 */ /* 0x000fe20007800000 */
[----:B------:R-:W-:Y:S01]  /*2530*/  FADD R16, RZ, R16 ;  /* 0x00000010ff107221 */ /* 0x000fe20000000000 */
[----:B------:R-:W-:Y:S01]  /*2540*/  FMNMX R15, RZ, R15, !PT ;  /* 0x0000000fff0f7209 */ /* 0x000fe20007800000 */
[----:B------:R-:W-:-:S03]  /*2550*/  FADD R17, RZ, R17 ;  /* 0x00000011ff117221 */ /* 0x000fc60000000000 */
[----:B------:R-:W-:Y:S01]  /*2560*/  FMNMX R16, RZ, R16, !PT ;  /* 0x00000010ff107209 */ /* 0x000fe20007800000 */
[----:B------:R1:W-:Y:S01]  /*2570*/  STL.128 [R5+0x10], R12 ;  /* 0x0000100c05007387 */ /* 0x0003e20000100c00 */
[----:B0-----:R-:W-:Y:S01]  /*2580*/  FADD R18, RZ, R25 ;  /* 0x00000019ff127221 */ /* 0x001fe20000000000 */
        /* <DEDUP_REMOVED lines=8> */
[----:B------:R-:W-:Y:S01]  /*2610*/  FADD R22, RZ, R22 ;  /* 0x00000016ff167221 */ /* 0x000fe20000000000 */
[----:B------:R-:W-:Y:S01]  /*2620*/  FMNMX R21, RZ, R21, !PT ;  /* 0x00000015ff157209 */ /* 0x000fe20007800000 */
[----:B------:R-:W-:-:S03]  /*2630*/  FADD R23, RZ, R23 ;  /* 0x00000017ff177221 */ /* 0x000fc60000000000 */
[----:B------:R-:W-:Y:S02]  /*2640*/  FMNMX R22, RZ, R22, !PT ;  /* 0x00000016ff167209 */ /* 0x000fe40007800000 */
[----:B------:R-:W-:-:S05]  /*2650*/  FMNMX R23, RZ, R23, !PT ;  /* 0x00000017ff177209 */ /* 0x000fca0007800000 */
[----:B------:R1:W-:Y:S01]  /*2660*/  STL.128 [R5+0x30], R20 ;  /* 0x0000301405007387 */ /* 0x0003e20000100c00 */
[----:B------:R-:W-:Y:S05]  /*2670*/  @P0 BRA `(.L_x_24) ;  /* 0xfffffffc00180947 */ /* 0x000fea000383ffff */
.L_x_23:
[----:B------:R-:W-:Y:S05]  /*2680*/  @!P1 BRA `(.L_x_0) ;  /* 0x0000000400389947 */ /* 0x000fea0003800000 */
[----:B------:R-:W-:Y:S02]  /*2690*/  ISETP.GE.U32.AND P0, PT, R7, 0x8, PT ;  /* 0x000000080700780c */ /* 0x000fe40003f06070 */
[----:B-1----:R-:W-:-:S04]  /*26a0*/  LOP3.LUT R15, R4, 0x7, RZ, 0xc0, !PT ;  /* 0x00000007040f7812 */ /* 0x002fc800078ec0ff */
[----:B------:R-:W-:-:S07]  /*26b0*/  ISETP.NE.AND P1, PT, R15, RZ, PT ;  /* 0x000000ff0f00720c */ /* 0x000fce0003f25270 */
[----:B------:R-:W-:Y:S06]  /*26c0*/  @!P0 BRA `(.L_x_25) ;  /* 0x0000000000908947 */ /* 0x000fec0003800000 */
[----:B------:R-:W0:Y:S02]  /*26d0*/  LDC.64 R8, c[0x0][0x398] ;  /* 0x0000e600ff087b82 */ /* 0x000e240000000a00 */
        /* <DEDUP_REMOVED lines=8> */
[----:B------:R0:W5:Y:S01]  /*2760*/  LDG.E R17, desc[UR6][R8.64+0x1c] ;  /* 0x00001c0608117981 */ /* 0x000162000c1e1900 */
[----:B--2---:R-:W-:Y:S01]  /*2770*/  FADD R5, RZ, R2 ;  /* 0x00000002ff057221 */ /* 0x004fe20000000000 */
[----:B------:R-:W-:-:S02]  /*2780*/  LEA R2, R0, R1, 0x2 ;  /* 0x0000000100027211 */ /* 0x000fc400078e10ff */
[----:B------:R-:W-:Y:S01]  /*2790*/  IADD3 R0, PT, PT, R0, 0x8, RZ ;  /* 0x0000000800007810 */ /* 0x000fe20007ffe0ff */
[----:B---3--:R-:W-:Y:S01]  /*27a0*/  FADD R7, RZ, R7 ;  /* 0x00000007ff077221 */ /* 0x008fe20000000000 */
[----:B------:R-:W-:Y:S01]  /*27b0*/  FMNMX R5, RZ, R5, !PT ;  /* 0x00000005ff057209 */ /* 0x000fe20007800000 */
[----:B----4-:R-:W-:-:S03]  /*27c0*/  FADD R10, RZ, R10 ;  /* 0x0000000aff0a7221 */ /* 0x010fc60000000000 */
[----:B------:R-:W-:Y:S01]  /*27d0*/  FMNMX R7, RZ, R7, !PT ;  /* 0x00000007ff077209 */ /* 0x000fe20007800000 */
[----:B------:R1:W-:Y:S01]  /*27e0*/  STL [R2], R5 ;  /* 0x0000000502007387 */ /* 0x0003e20000100800 */
[----:B-----5:R-:W-:Y:S01]  /*27f0*/  FADD R12, RZ, R12 ;  /* 0x0000000cff0c7221 */ /* 0x020fe20000000000 */
[----:B------:R-:W-:Y:S02]  /*2800*/  FMNMX R11, RZ, R10, !PT ;  /* 0x0000000aff0b7209 */ /* 0x000fe40007800000 */
[----:B------:R2:W-:Y:S01]  /*2810*/  STL [R2+0x4], R7 ;  /* 0x0000040702007387 */ /* 0x0005e20000100800 */
[----:B------:R-:W-:Y:S01]  /*2820*/  FADD R13, RZ, R13 ;  /* 0x0000000dff0d7221 */ /* 0x000fe20000000000 */
[----:B0-----:R-:W-:Y:S02]  /*2830*/  FMNMX R9, RZ, R12, !PT ;  /* 0x0000000cff097209 */ /* 0x001fe40007800000 */
[----:B------:R0:W-:Y:S01]  /*2840*/  STL [R2+0x8], R11 ;  /* 0x0000080b02007387 */ /* 0x0001e20000100800 */
[----:B------:R-:W-:Y:S01]  /*2850*/  FADD R14, RZ, R14 ;  /* 0x0000000eff0e7221 */ /* 0x000fe20000000000 */
[----:B------:R-:W-:-:S02]  /*2860*/  FMNMX R13, RZ, R13, !PT ;  /* 0x0000000dff0d7209 */ /* 0x000fc40007800000 */
[----:B------:R0:W-:Y:S01]  /*2870*/  STL [R2+0xc], R9 ;  /* 0x00000c0902007387 */ /* 0x0001e20000100800 */
[----:B------:R-:W-:-:S03]  /*2880*/  FADD R16, RZ, R16 ;  /* 0x00000010ff107221 */ /* 0x000fc60000000000 */
[----:B------:R0:W-:Y:S01]  /*2890*/  STL [R2+0x10], R13 ;  /* 0x0000100d02007387 */ /* 0x0001e20000100800 */
[----:B------:R-:W-:Y:S01]  /*28a0*/  FADD R8, RZ, R17 ;  /* 0x00000011ff087221 */ /* 0x000fe20000000000 */
[----:B------:R-:W-:Y:S02]  /*28b0*/  FMNMX R17, RZ, R14, !PT ;  /* 0x0000000eff117209 */ /* 0x000fe40007800000 */
[----:B-1----:R-:W-:Y:S02]  /*28c0*/  FMNMX R5, RZ, R16, !PT ;  /* 0x00000010ff057209 */ /* 0x002fe40007800000 */
[----:B--2---:R-:W-:Y:S01]  /*28d0*/  FMNMX R7, RZ, R8, !PT ;  /* 0x00000008ff077209 */ /* 0x004fe20007800000 */
[----:B------:R0:W-:Y:S04]  /*28e0*/  STL [R2+0x14], R17 ;  /* 0x0000141102007387 */ /* 0x0001e80000100800 */
[----:B------:R0:W-:Y:S04]  /*28f0*/  STL [R2+0x18], R5 ;  /* 0x0000180502007387 */ /* 0x0001e80000100800 */
[----:B------:R0:W-:Y:S02]  /*2900*/  STL [R2+0x1c], R7 ;  /* 0x00001c0702007387 */ /* 0x0001e40000100800 */
.L_x_25:
[----:B------:R-:W-:Y:S05]  /*2910*/  @!P1 BRA `(.L_x_0) ;  /* 0x0000000000949947 */ /* 0x000fea0003800000 */
[----:B------:R-:W-:Y:S02]  /*2920*/  ISETP.GE.U32.AND P0, PT, R15, 0x4, PT ;  /* 0x000000040f00780c */ /* 0x000fe40003f06070 */
[----:B------:R-:W-:-:S04]  /*2930*/  LOP3.LUT R12, R4, 0x3, RZ, 0xc0, !PT ;  /* 0x00000003040c7812 */ /* 0x000fc800078ec0ff */
[----:B------:R-:W-:-:S07]  /*2940*/  ISETP.NE.AND P1, PT, R12, RZ, PT ;  /* 0x000000ff0c00720c */ /* 0x000fce0003f25270 */
[----:B------:R-:W-:Y:S06]  /*2950*/  @!P0 BRA `(.L_x_26) ;  /* 0x0000000000508947 */ /* 0x000fec0003800000 */
[----:B0-----:R-:W0:Y:S02]  /*2960*/  LDC.64 R8, c[0x0][0x398] ;  /* 0x0000e600ff087b82 */ /* 0x001e240000000a00 */
[----:B0-----:R-:W-:-:S05]  /*2970*/  IMAD.WIDE.U32 R8, R0, 0x4, R8 ;  /* 0x0000000400087825 */ /* 0x001fca00078e0008 */
[----:B------:R-:W2:Y:S04]  /*2980*/  LDG.E R2, desc[UR6][R8.64] ;  /* 0x0000000608027981 */ /* 0x000ea8000c1e1900 */
[----:B------:R-:W3:Y:S04]  /*2990*/  LDG.E R7, desc[UR6][R8.64+0x4] ;  /* 0x0000040608077981 */ /* 0x000ee8000c1e1900 */
[----:B------:R-:W4:Y:S04]  /*29a0*/  LDG.E R10, desc[UR6][R8.64+0x8] ;  /* 0x00000806080a7981 */ /* 0x000f28000c1e1900 */
[----:B------:R-:W5:Y:S01]  /*29b0*/  LDG.E R11, desc[UR6][R8.64+0xc] ;  /* 0x00000c06080b7981 */ /* 0x000f62000c1e1900 */
        /* <DEDUP_REMOVED lines=10> */
[----:B------:R1:W-:Y:S02]  /*2a60*/  STL [R2+0x4], R7 ;  /* 0x0000040702007387 */ /* 0x0003e40000100800 */
[----:B------:R-:W-:Y:S02]  /*2a70*/  FMNMX R13, RZ, R13, !PT ;  /* 0x0000000dff0d7209 */ /* 0x000fe40007800000 */
[----:B------:R1:W-:Y:S04]  /*2a80*/  STL [R2+0x8], R11 ;  /* 0x0000080b02007387 */ /* 0x0003e80000100800 */
[----:B------:R1:W-:Y:S02]  /*2a90*/  STL [R2+0xc], R13 ;  /* 0x00000c0d02007387 */ /* 0x0003e40000100800 */
.L_x_26:
[----:B------:R-:W-:Y:S05]  /*2aa0*/  @!P1 BRA `(.L_x_0) ;  /* 0x0000000000309947 */ /* 0x000fea0003800000 */
[----:B01----:R-:W0:Y:S01]  /*2ab0*/  LDC.64 R10, c[0x0][0x398] ;  /* 0x0000e600ff0a7b82 */ /* 0x003e220000000a00 */
[----:B------:R-:W-:-:S05]  /*2ac0*/  UMOV UR4, URZ ;  /* 0x000000ff00047c82 */ /* 0x000fca0008000000 */
.L_x_27:
[----:B0-----:R-:W-:-:S06]  /*2ad0*/  IMAD.WIDE.U32 R8, R0, 0x4, R10 ;  /* 0x0000000400087825 */ /* 0x001fcc00078e000a */
[----:B--2---:R-:W2:Y:S01]  /*2ae0*/  LDG.E R8, desc[UR6][R8.64] ;  /* 0x0000000608087981 */ /* 0x004ea2000c1e1900 */
[C---:B------:R-:W-:Y:S01]  /*2af0*/  LEA R2, R0.reuse, R1, 0x2 ;  /* 0x0000000100027211 */ /* 0x040fe200078e10ff */
[----:B------:R-:W-:Y:S01]  /*2b00*/  UIADD3 UR4, UPT, UPT, UR4, 0x1, URZ ;  /* 0x0000000104047890 */ /* 0x000fe2000fffe0ff */
[----:B------:R-:W-:-:S05]  /*2b10*/  IADD3 R0, PT, PT, R0, 0x1, RZ ;  /* 0x0000000100007810 */ /* 0x000fca0007ffe0ff */
[----:B------:R-:W-:Y:S01]  /*2b20*/  ISETP.NE.AND P0, PT, R12, UR4, PT ;  /* 0x000000040c007c0c */ /* 0x000fe2000bf05270 */
[----:B--2---:R-:W-:-:S05]  /*2b30*/  FADD R5, RZ, R8 ;  /* 0x00000008ff057221 */ /* 0x004fca0000000000 */
[----:B------:R-:W-:-:S05]  /*2b40*/  FMNMX R5, RZ, R5, !PT ;  /* 0x00000005ff057209 */ /* 0x000fca0007800000 */
[----:B------:R2:W-:Y:S02]  /*2b50*/  STL [R2], R5 ;  /* 0x0000000502007387 */ /* 0x0005e40000100800 */
[----:B------:R-:W-:Y:S05]  /*2b60*/  @P0 BRA `(.L_x_27) ;  /* 0xfffffffc00d80947 */ /* 0x000fea000383ffff */
.L_x_0:
[----:B012---:R-:W0:Y:S02]  /*2b70*/  LDC R5, c[0x0][0x3b4] ;  /* 0x0000ed00ff057b82 */ /* 0x007e240000000800 */
[----:B0-----:R-:W-:-:S13]  /*2b80*/  ISETP.GE.AND P0, PT, R5, 0x1, PT ;  /* 0x000000010500780c */ /* 0x001fda0003f06270 */
[----:B------:R-:W-:Y:S05]  /*2b90*/  @!P0 EXIT ;  /* 0x000000000000894d */ /* 0x000fea0003800000 */
[----:B------:R-:W0:Y:S01]  /*2ba0*/  LDC R0, c[0x0][0x3b0] ;  /* 0x0000ec00ff007b82 */ /* 0x000e220000000800 */
[----:B------:R-:W1:Y:S01]  /*2bb0*/  LDCU UR4, c[0x0][0x3ac] ;  /* 0x00007580ff0477ac */ /* 0x000e620008000800 */
[----:B------:R-:W-:Y:S01]  /*2bc0*/  ISETP.GE.AND P0, PT, R4, 0x1, PT ;  /* 0x000000010400780c */ /* 0x000fe20003f06270 */
[----:B-1----:R-:W-:Y:S01]  /*2bd0*/  IMAD R6, R3, UR4, R6 ;  /* 0x0000000403067c24 */ /* 0x002fe2000f8e0206 */
[----:B0-----:R-:W-:-:S11]  /*2be0*/  IADD3 R19, PT, PT, R5, R0, RZ ;  /* 0x0000000005137210 */ /* 0x001fd60007ffe0ff */
[----:B------:R-:W-:Y:S05]  /*2bf0*/  @!P0 BRA `(.L_x_28) ;  /* 0x0000000800ac8947 */ /* 0x000fea0003800000 */
[C---:B------:R-:W-:Y:S01]  /*2c00*/  LOP3.LUT R0, R4.reuse, 0xf, RZ, 0xc0, !PT ;  /* 0x0000000f04007812 */ /* 0x040fe200078ec0ff */
[----:B------:R-:W-:Y:S01]  /*2c10*/  HFMA2 R18, -RZ, RZ, 0, 0 ;  /* 0x00000000ff127431 */ /* 0x000fe200000001ff */
[----:B------:R-:W-:Y:S02]  /*2c20*/  LOP3.LUT R2, R4, 0x7, RZ, 0xc0, !PT ;  /* 0x0000000704027812 */ /* 0x000fe400078ec0ff */
[----:B------:R-:W-:Y:S02]  /*2c30*/  IADD3 R3, PT, PT, R0, -0x1, RZ ;  /* 0xffffffff00037810 */ /* 0x000fe40007ffe0ff */
[----:B------:R-:W-:Y:S02]  /*2c40*/  IADD3 R7, PT, PT, R4, -0x1, RZ ;  /* 0xffffffff04077810 */ /* 0x000fe40007ffe0ff */
[----:B------:R-:W-:Y:S02]  /*2c50*/  ISETP.GE.U32.AND P1, PT, R3, 0x7, PT ;  /* 0x000000070300780c */ /* 0x000fe40003f26070 */
[----:B------:R-:W-:-:S02]  /*2c60*/  IADD3 R5, PT, PT, R2, -0x1, RZ ;  /* 0xffffffff02057810 */ /* 0x000fc40007ffe0ff */
[C---:B------:R-:W-:Y:S02]  /*2c70*/  LOP3.LUT R3, R4.reuse, 0x7ffffff0, RZ, 0xc0, !PT ;  /* 0x7ffffff004037812 */ /* 0x040fe400078ec0ff */
[----:B------:R-:W-:Y:S02]  /*2c80*/  ISETP.GE.U32.AND P0, PT, R7, 0xf, PT ;  /* 0x0000000f0700780c */ /* 0x000fe40003f06070 */
[----:B------:R-:W-:Y:S02]  /*2c90*/  ISETP.GE.U32.AND P2, PT, R5, 0x3, PT ;  /* 0x000000030500780c */ /* 0x000fe40003f46070 */
[----:B------:R-:W-:Y:S02]  /*2ca0*/  LOP3.LUT R4, R4, 0x3, RZ, 0xc0, !PT ;  /* 0x0000000304047812 */ /* 0x000fe400078ec0ff */
[----:B------:R-:W-:Y:S02]  /*2cb0*/  IADD3 R17, PT, PT, R1, 0x20, RZ ;  /* 0x0000002001117810 */ /* 0x000fe40007ffe0ff */
[----:B------:R-:W-:-:S07]  /*2cc0*/  IADD3 R16, PT, PT, -R3, RZ, RZ ;  /* 0x000000ff03107210 */ /* 0x000fce0007ffe1ff */
.L_x_34:
[----:B0-----:R-:W0:Y:S01]  /*2cd0*/  LDC R5, c[0x0][0x3b8] ;  /* 0x0000ee00ff057b82 */ /* 0x001e220000000800 */
[----:B------:R-:W-:Y:S02]  /*2ce0*/  MOV R23, RZ ;  /* 0x000000ff00177202 */ /* 0x000fe40000000f00 */
[----:B------:R-:W-:Y:S01]  /*2cf0*/  MOV R20, RZ ;  /* 0x000000ff00147202 */ /* 0x000fe20000000f00 */
[----:B0-----:R-:W-:Y:S01]  /*2d00*/  IMAD R7, R19, R5, R18 ;  /* 0x0000000513077224 */ /* 0x001fe200078e0212 */
[----:B------:R-:W-:Y:S06]  /*2d10*/  @!P0 BRA `(.L_x_29) ;  /* 0x0000000400008947 */ /* 0x000fec0003800000 */
[----:B------:R-:W-:Y:S02]  /*2d20*/  MOV R23, RZ ;  /* 0x000000ff00177202 */ /* 0x000fe40000000f00 */
[----:B------:R-:W-:Y:S02]  /*2d30*/  MOV R13, R17 ;  /* 0x00000011000d7202 */ /* 0x000fe40000000f00 */
[----:B------:R-:W-:Y:S02]  /*2d40*/  MOV R15, R7 ;  /* 0x00000007000f7202 */ /* 0x000fe40000000f00 */
[----:B------:R-:W-:-:S07]  /*2d50*/  MOV R14, R16 ;  /* 0x00000010000e7202 */ /* 0x000fce0000000f00 */
.L_x_30:
[----:B------:R-:W0:Y:S01]  /*2d60*/  LDC.64 R24, c[0x0][0x390] ;  /* 0x0000e400ff187b82 */ /* 0x000e220000000a00 */
[----:B---3--:R-:W2:Y:S07]  /*2d70*/  LDL.128 R8, [R13+-0x20] ;  /* 0xffffe0000d087983 */ /* 0x008eae0000100c00 */
[----:B------:R-:W1:Y:S01]  /*2d80*/  LDC R12, c[0x0][0x3b4] ;  /* 0x0000ed00ff0c7b82 */ /* 0x000e620000000800 */
[----:B0-----:R-:W-:-:S05]  /*2d90*/  IMAD.WIDE R24, R15, 0x4, R24 ;  /* 0x000000040f187825 */ /* 0x001fca00078e0218 */
[----:B------:R-:W2:Y:S01]  /*2da0*/  LDG.E R22, desc[UR6][R24.64] ;  /* 0x0000000618167981 */ /* 0x000ea2000c1e1900 */
[----:B-1----:R-:W-:-:S04]  /*2db0*/  IMAD.WIDE.U32 R28, R12, 0x4, R24 ;  /* 0x000000040c1c7825 */ /* 0x002fc800078e0018 */
[C---:B------:R-:W-:Y:S01]  /*2dc0*/  IMAD.WIDE.U32 R26, R12.reuse, 0x4, R28 ;  /* 0x000000040c1a7825 */ /* 0x040fe200078e001c */
[----:B------:R-:W3:Y:S04]  /*2dd0*/  LDG.E R24, desc[UR6][R28.64] ;  /* 0x000000061c187981 */ /* 0x000ee8000c1e1900 */
[----:B------:R-:W4:Y:S01]  /*2de0*/  LDG.E R25, desc[UR6][R26.64] ;  /* 0x000000061a197981 */ /* 0x000f22000c1e1900 */
[----:B------:R-:W-:-:S04]  /*2df0*/  IMAD.WIDE.U32 R20, R12, 0x4, R26 ;  /* 0x000000040c147825 */ /* 0x000fc800078e001a */
[----:B--2---:R-:W-:Y:S02]  /*2e00*/  FFMA R22, R8, R22, R23 ;  /* 0x0000001608167223 */ /* 0x004fe40000000017 */
[----:B------:R-:W2:Y:S02]  /*2e10*/  LDG.E R8, desc[UR6][R20.64] ;  /* 0x0000000614087981 */ /* 0x000ea4000c1e1900 */
[----:B---3--:R-:W-:Y:S01]  /*2e20*/  FFMA R9, R9, R24, R22 ;  /* 0x0000001809097223 */ /* 0x008fe20000000016 */
[----:B------:R-:W-:-:S04]  /*2e30*/  IMAD.WIDE.U32 R22, R12, 0x4, R20 ;  /* 0x000000040c167825 */ /* 0x000fc800078e0014 */
[----:B----4-:R-:W-:Y:S01]  /*2e40*/  FFMA R10, R10, R25, R9 ;  /* 0x000000190a0a7223 */ /* 0x010fe20000000009 */
[----:B------:R0:W3:Y:S01]  /*2e50*/  LDG.E R21, desc[UR6][R22.64] ;  /* 0x0000000616157981 */ /* 0x0000e2000c1e1900 */
[----:B------:R-:W-:-:S04]  /*2e60*/  IMAD.WIDE.U32 R24, R12, 0x4, R22 ;  /* 0x000000040c187825 */ /* 0x000fc800078e0016 */
[C---:B------:R-:W-:Y:S02]  /*2e70*/  IMAD.WIDE.U32 R26, R12.reuse, 0x4, R24 ;  /* 0x000000040c1a7825 */ /* 0x040fe400078e0018 */
[----:B------:R-:W4:Y:S04]  /*2e80*/  LDG.E R24, desc[UR6][R24.64] ;  /* 0x0000000618187981 */ /* 0x000f28000c1e1900 */
[----:B------:R-:W5:Y:S01]  /*2e90*/  LDG.E R28, desc[UR6][R26.64] ;  /* 0x000000061a1c7981 */ /* 0x000f62000c1e1900 */
[----:B0-----:R-:W-:-:S05]  /*2ea0*/  IMAD.WIDE.U32 R22, R12, 0x4, R26 ;  /* 0x000000040c167825 */ /* 0x001fca00078e001a */
[----:B------:R0:W5:Y:S01]  /*2eb0*/  LDG.E R20, desc[UR6][R22.64] ;  /* 0x0000000616147981 */ /* 0x000162000c1e1900 */
[----:B--2---:R-:W-:-:S03]  /*2ec0*/  FFMA R29, R11, R8, R10 ;  /* 0x000000080b1d7223 */ /* 0x004fc6000000000a */
[----:B------:R-:W3:Y:S02]  /*2ed0*/  LDL.128 R8, [R13+-0x10] ;  /* 0xfffff0000d087983 */ /* 0x000ee40000100c00 */
[----:B---3--:R-:W-:-:S04]  /*2ee0*/  FFMA R8, R8, R21, R29 ;  /* 0x0000001508087223 */ /* 0x008fc8000000001d */
[----:B----4-:R-:W-:Y:S01]  /*2ef0*/  FFMA R21, R9, R24, R8 ;  /* 0x0000001809157223 */ /* 0x010fe20000000008 */
[----:B------:R-:W-:-:S04]  /*2f00*/  IMAD.WIDE.U32 R8, R12, 0x4, R22 ;  /* 0x000000040c087825 */ /* 0x000fc800078e0016 */
[----:B-----5:R-:W-:Y:S02]  /*2f10*/  FFMA R10, R10, R28, R21 ;  /* 0x0000001c0a0a7223 */ /* 0x020fe40000000015 */
[----:B------:R-:W2:Y:S01]  /*2f20*/  LDG.E R21, desc[UR6][R8.64] ;  /* 0x0000000608157981 */ /* 0x000ea2000c1e1900 */
[----:B0-----:R-:W-:-:S04]  /*2f30*/  IMAD.WIDE.U32 R22, R12, 0x4, R8 ;  /* 0x000000040c167825 */ /* 0x001fc800078e0008 */
[----:B------:R-:W-:Y:S02]  /*2f40*/  FFMA R29, R11, R20, R10 ;  /* 0x000000140b1d7223 */ /* 0x000fe4000000000a */
[----:B------:R-:W3:Y:S01]  /*2f50*/  LDG.E R20, desc[UR6][R22.64] ;  /* 0x0000000616147981 */ /* 0x000ee2000c1e1900 */
[----:B------:R-:W-:-:S03]  /*2f60*/  IMAD.WIDE.U32 R26, R12, 0x4, R22 ;  /* 0x000000040c1a7825 */ /* 0x000fc600078e0016 */
[----:B------:R-:W2:Y:S01]  /*2f70*/  LDL.128 R8, [R13] ;  /* 0x000000000d087983 */ /* 0x000ea20000100c00 */
[----:B------:R-:W-:-:S03]  /*2f80*/  IMAD.WIDE.U32 R24, R12, 0x4, R26 ;  /* 0x000000040c187825 */ /* 0x000fc600078e001a */
[----:B------:R-:W4:Y:S04]  /*2f90*/  LDG.E R23, desc[UR6][R26.64] ;  /* 0x000000061a177981 */ /* 0x000f28000c1e1900 */
[----:B------:R0:W5:Y:S02]  /*2fa0*/  LDG.E R28, desc[UR6][R24.64] ;  /* 0x00000006181c7981 */ /* 0x000164000c1e1900 */
[----:B0-----:R-:W-:-:S04]  /*2fb0*/  IMAD.WIDE.U32 R24, R12, 0x4, R24 ;  /* 0x000000040c187825 */ /* 0x001fc800078e0018 */
[----:B--2---:R-:W-:-:S04]  /*2fc0*/  FFMA R21, R8, R21, R29 ;  /* 0x0000001508157223 */ /* 0x004fc8000000001d */
[----:B---3--:R-:W-:-:S04]  /*2fd0*/  FFMA R21, R9, R20, R21 ;  /* 0x0000001409157223 */ /* 0x008fc80000000015 */
[----:B----4-:R-:W-:Y:S01]  /*2fe0*/  FFMA R10, R10, R23, R21 ;  /* 0x000000170a0a7223 */ /* 0x010fe20000000015 */
[C---:B------:R-:W-:Y:S02]  /*2ff0*/  IMAD.WIDE.U32 R20, R12.reuse, 0x4, R24 ;  /* 0x000000040c147825 */ /* 0x040fe400078e0018 */
[----:B------:R-:W2:Y:S02]  /*3000*/  LDG.E R25, desc[UR6][R24.64] ;  /* 0x0000000618197981 */ /* 0x000ea4000c1e1900 */
[----:B-----5:R-:W-:Y:S02]  /*3010*/  FFMA R23, R11, R28, R10 ;  /* 0x0000001c0b177223 */ /* 0x020fe4000000000a */
[----:B------:R0:W2:Y:S01]  /*3020*/  LDL.128 R8, [R13+0x10] ;  /* 0x000010000d087983 */ /* 0x0000a20000100c00 */
[----:B------:R-:W-:-:S03]  /*3030*/  IMAD.WIDE.U32 R26, R12, 0x4, R20 ;  /* 0x000000040c1a7825 */ /* 0x000fc600078e0014 */
[----:B------:R-:W3:Y:S01]  /*3040*/  LDG.E R20, desc[UR6][R20.64] ;  /* 0x0000000614147981 */ /* 0x000ee2000c1e1900 */
[----:B------:R-:W-:-:S03]  /*3050*/  IMAD.WIDE.U32 R28, R12, 0x4, R26 ;  /* 0x000000040c1c7825 */ /* 0x000fc600078e001a */
[----:B------:R-:W4:Y:S04]  /*3060*/  LDG.E R22, desc[UR6][R26.64] ;  /* 0x000000061a167981 */ /* 0x000f28000c1e1900 */
[----:B------:R-:W5:Y:S01]  /*3070*/  LDG.E R28, desc[UR6][R28.64] ;  /* 0x000000061c1c7981 */ /* 0x000f62000c1e1900 */
[----:B------:R-:W-:-:S04]  /*3080*/  IADD3 R14, PT, PT, R14, 0x10, RZ ;  /* 0x000000100e0e7810 */ /* 0x000fc80007ffe0ff */
[----:B------:R-:W-:Y:S02]  /*3090*/  ISETP.NE.AND P3, PT, R14, RZ, PT ;  /* 0x000000ff0e00720c */ /* 0x000fe40003f65270 */
[----:B------:R-:W-:Y:S02]  /*30a0*/  LEA R15, R12, R15, 0x4 ;  /* 0x0000000f0c0f7211 */ /* 0x000fe400078e20ff */
[----:B0-----:R-:W-:Y:S01]  /*30b0*/  IADD3 R13, PT, PT, R13, 0x40, RZ ;  /* 0x000000400d0d7810 */ /* 0x001fe20007ffe0ff */
[----:B--2---:R-:W-:-:S04]  /*30c0*/  FFMA R8, R8, R25, R23 ;  /* 0x0000001908087223 */ /* 0x004fc80000000017 */
[----:B---3--:R-:W-:-:S04]  /*30d0*/  FFMA R9, R9, R20, R8 ;  /* 0x0000001409097223 */ /* 0x008fc80000000008 */
[----:B----4-:R-:W-:-:S04]  /*30e0*/  FFMA R10, R10, R22, R9 ;  /* 0x000000160a0a7223 */ /* 0x010fc80000000009 */
[----:B-----5:R-:W-:Y:S01]  /*30f0*/  FFMA R23, R11, R28, R10 ;  /* 0x0000001c0b177223 */ /* 0x020fe2000000000a */
[----:B------:R-:W-:Y:S06]  /*3100*/  @P3 BRA `(.L_x_30) ;  /* 0xfffffffc00143947 */ /* 0x000fec000383ffff */
[----:B------:R-:W-:-:S07]  /*3110*/  MOV R20, R3 ;  /* 0x0000000300147202 */ /* 0x000fce0000000f00 */
.L_x_29:
[----:B------:R-:W-:-:S13]  /*3120*/  ISETP.NE.AND P3, PT, R0, RZ, PT ;  /* 0x000000ff0000720c */ /* 0x000fda0003f65270 */
[----:B------:R-:W-:Y:S05]  /*3130*/  @!P3 BRA `(.L_x_31) ;  /* 0x000000040024b947 */ /* 0x000fea0003800000 */
[----:B------:R-:W-:Y:S01]  /*3140*/  ISETP.NE.AND P3, PT, R2, RZ, PT ;  /* 0x000000ff0200720c */ /* 0x000fe20003f65270 */
[----:B------:R-:W-:-:S12]  /*3150*/  @!P1 BRA `(.L_x_32) ;  /* 0x00000000007c9947 */ /* 0x000fd80003800000 */
[----:B------:R-:W3:Y:S01]  /*3160*/  LDC R21, c[0x0][0x3b4] ;  /* 0x0000ed00ff157b82 */ /* 0x000ee20000000800 */
[----:B------:R-:W-:-:S07]  /*3170*/  LEA R12, R20, R1, 0x2 ;  /* 0x00000001140c7211 */ /* 0x000fce00078e10ff */
[----:B------:R-:W0:Y:S01]  /*3180*/  LDC.64 R28, c[0x0][0x390] ;  /* 0x0000e400ff1c7b82 */ /* 0x000e220000000a00 */
[----:B---3--:R-:W-:-:S04]  /*3190*/  IMAD R9, R20, R21, R7 ;  /* 0x0000001514097224 */ /* 0x008fc800078e0207 */
[----:B0-----:R-:W-:Y:S02]  /*31a0*/  IMAD.WIDE R28, R9, 0x4, R28 ;  /* 0x00000004091c7825 */ /* 0x001fe400078e021c */
[----:B------:R-:W2:Y:S02]  /*31b0*/  LDL.128 R8, [R12] ;  /* 0x000000000c087983 */ /* 0x000ea40000100c00 */
[C---:B------:R-:W-:Y:S02]  /*31c0*/  IMAD.WIDE.U32 R24, R21.reuse, 0x4, R28 ;  /* 0x0000000415187825 */ /* 0x040fe400078e001c */
[----:B------:R-:W2:Y:S04]  /*31d0*/  LDG.E R15, desc[UR6][R28.64] ;  /* 0x000000061c0f7981 */ /* 0x000ea8000c1e1900 */
[----:B------:R0:W3:Y:S01]  /*31e0*/  LDG.E R14, desc[UR6][R24.64] ;  /* 0x00000006180e7981 */ /* 0x0000e2000c1e1900 */
[----:B------:R-:W-:-:S05]  /*31f0*/  IMAD.WIDE.U32 R26, R21, 0x4, R24 ;  /* 0x00000004151a7825 */ /* 0x000fca00078e0018 */
[----:B------:R1:W4:Y:S01]  /*3200*/  LDG.E R13, desc[UR6][R26.64] ;  /* 0x000000061a0d7981 */ /* 0x000322000c1e1900 */
[----:B0-----:R-:W-:-:S05]  /*3210*/  IMAD.WIDE.U32 R24, R21, 0x4, R26 ;  /* 0x0000000415187825 */ /* 0x001fca00078e001a */
[----:B------:R0:W5:Y:S01]  /*3220*/  LDG.E R22, desc[UR6][R24.64] ;  /* 0x0000000618167981 */ /* 0x000162000c1e1900 */
[----:B------:R-:W-:-:S04]  /*3230*/  IMAD.WIDE.U32 R28, R21, 0x4, R24 ;  /* 0x00000004151c7825 */ /* 0x000fc800078e0018 */
[C---:B-1----:R-:W-:Y:S02]  /*3240*/  IMAD.WIDE.U32 R26, R21.reuse, 0x4, R28 ;  /* 0x00000004151a7825 */ /* 0x042fe400078e001c */
[----:B------:R-:W5:Y:S02]  /*3250*/  LDG.E R29, desc[UR6][R28.64] ;  /* 0x000000061c1d7981 */ /* 0x000f64000c1e1900 */
[----:B0-----:R-:W-:Y:S02]  /*3260*/  IMAD.WIDE.U32 R24, R21, 0x4, R26 ;  /* 0x0000000415187825 */ /* 0x001fe400078e001a */
[----:B------:R-:W5:Y:S02]  /*3270*/  LDG.E R26, desc[UR6][R26.64] ;  /* 0x000000061a1a7981 */ /* 0x000f64000c1e1900 */
[----:B--2---:R-:W-:-:S04]  /*3280*/  FFMA R15, R8, R15, R23 ;  /* 0x0000000f080f7223 */ /* 0x004fc80000000017 */
[----:B---3--:R-:W-:-:S04]  /*3290*/  FFMA R14, R14, R9, R15 ;  /* 0x000000090e0e7223 */ /* 0x008fc8000000000f */
[----:B----4-:R-:W-:Y:S02]  /*32a0*/  FFMA R23, R13, R10, R14 ;  /* 0x0000000a0d177223 */ /* 0x010fe4000000000e */
[----:B------:R-:W2:Y:S01]  /*32b0*/  LDL.128 R12, [R12+0x10] ;  /* 0x000010000c0c7983 */ /* 0x000ea20000100c00 */
[----:B------:R-:W-:-:S03]  /*32c0*/  IMAD.WIDE.U32 R8, R21, 0x4, R24 ;  /* 0x0000000415087825 */ /* 0x000fc600078e0018 */
[----:B------:R-:W3:Y:S04]  /*32d0*/  LDG.E R10, desc[UR6][R24.64] ;  /* 0x00000006180a7981 */ /* 0x000ee8000c1e1900 */
[----:B------:R-:W4:Y:S01]  /*32e0*/  LDG.E R9, desc[UR6][R8.64] ;  /* 0x0000000608097981 */ /* 0x000f22000c1e1900 */
[----:B-----5:R-:W-:Y:S01]  /*32f0*/  FFMA R11, R22, R11, R23 ;  /* 0x0000000b160b7223 */ /* 0x020fe20000000017 */
[----:B------:R-:W-:-:S03]  /*3300*/  IADD3 R20, PT, PT, R20, 0x8, RZ ;  /* 0x0000000814147810 */ /* 0x000fc60007ffe0ff */
[----:B--2---:R-:W-:-:S04]  /*3310*/  FFMA R11, R12, R29, R11 ;  /* 0x0000001d0c0b7223 */ /* 0x004fc8000000000b */
[----:B------:R-:W-:-:S04]  /*3320*/  FFMA R11, R26, R13, R11 ;  /* 0x0000000d1a0b7223 */ /* 0x000fc8000000000b */
[----:B---3--:R-:W-:-:S04]  /*3330*/  FFMA R10, R10, R14, R11 ;  /* 0x0000000e0a0a7223 */ /* 0x008fc8000000000b */
[----:B----4-:R-:W-:-:S07]  /*3340*/  FFMA R23, R9, R15, R10 ;  /* 0x0000000f09177223 */ /* 0x010fce000000000a */
.L_x_32:
        /* <DEDUP_REMOVED lines=10> */
[----:B------:R-:W2:Y:S02]  /*33f0*/  LDG.E R26, desc[UR6][R26.64] ;  /* 0x000000061a1a7981 */ /* 0x000ea4000c1e1900 */
[C---:B------:R-:W-:Y:S02]  /*3400*/  IMAD.WIDE.U32 R14, R13.reuse, 0x4, R24 ;  /* 0x000000040d0e7825 */ /* 0x040fe400078e0018 */
[----:B------:R-:W3:Y:S02]  /*3410*/  LDG.E R25, desc[UR6][R24.64] ;  /* 0x0000000618197981 */ /* 0x000ee4000c1e1900 */
[----:B------:R-:W-:-:S02]  /*3420*/  IMAD.WIDE.U32 R12, R13, 0x4, R14 ;  /* 0x000000040d0c7825 */ /* 0x000fc400078e000e */
[----:B------:R-:W4:Y:S04]  /*3430*/  LDG.E R14, desc[UR6][R14.64] ;  /* 0x000000060e0e7981 */ /* 0x000f28000c1e1900 */
[----:B------:R-:W5:Y:S01]  /*3440*/  LDG.E R13, desc[UR6][R12.64] ;  /* 0x000000060c0d7981 */ /* 0x000f62000c1e1900 */
[----:B------:R-:W-:Y:S01]  /*3450*/  IADD3 R20, PT, PT, R20, 0x4, RZ ;  /* 0x0000000414147810 */ /* 0x000fe20007ffe0ff */
[----:B--2---:R-:W-:-:S04]  /*3460*/  FFMA R22, R8, R26, R23 ;  /* 0x0000001a08167223 */ /* 0x004fc80000000017 */
[----:B---3--:R-:W-:-:S04]  /*3470*/  FFMA R9, R25, R9, R22 ;  /* 0x0000000919097223 */ /* 0x008fc80000000016 */
[----:B----4-:R-:W-:-:S04]  /*3480*/  FFMA R10, R14, R10, R9 ;  /* 0x0000000a0e0a7223 */ /* 0x010fc80000000009 */
[----:B-----5:R-:W-:-:S07]  /*3490*/  FFMA R23, R13, R11, R10 ;  /* 0x0000000b0d177223 */ /* 0x020fce000000000a */
.L_x_33:
[----:B------:R-:W-:Y:S05]  /*34a0*/  @!P3 BRA `(.L_x_31) ;  /* 0x000000000048b947 */ /* 0x000fea0003800000 */
[----:B------:R-:W0:Y:S08]  /*34b0*/  LDC R13, c[0x0][0x3b4] ;  /* 0x0000ed00ff0d7b82 */ /* 0x000e300000000800 */
[----:B---3--:R-:W1:Y:S01]  /*34c0*/  LDC.64 R8, c[0x0][0x390] ;  /* 0x0000e400ff087b82 */ /* 0x008e620000000a00 */
[C---:B0-----:R-:W-:Y:S01]  /*34d0*/  IMAD R11, R20.reuse, R13, R7 ;  /* 0x0000000d140b7224 */ /* 0x041fe200078e0207 */
[----:B------:R-:W-:-:S03]  /*34e0*/  LEA R7, R20, R1, 0x2 ;  /* 0x0000000114077211 */ /* 0x000fc600078e10ff */
[----:B-1----:R-:W-:Y:S02]  /*34f0*/  IMAD.WIDE R10, R11, 0x4, R8 ;  /* 0x000000040b0a7825 */ /* 0x002fe400078e0208 */
[----:B------:R-:W2:Y:S04]  /*3500*/  LDL.64 R8, [R7] ;  /* 0x0000000007087983 */ /* 0x000ea80000100a00 */
[----:B------:R-:W2:Y:S01]  /*3510*/  LDG.E R12, desc[UR6][R10.64] ;  /* 0x000000060a0c7981 */ /* 0x000ea2000c1e1900 */
[----:B------:R-:W-:Y:S01]  /*3520*/  ISETP.NE.AND P3, PT, R4, 0x1, PT ;  /* 0x000000010400780c */ /* 0x000fe20003f65270 */
[----:B--2---:R-:W-:-:S12]  /*3530*/  FFMA R23, R8, R12, R23 ;  /* 0x0000000c08177223 */ /* 0x004fd80000000017 */
[----:B------:R-:W-:Y:S05]  /*3540*/  @!P3 BRA `(.L_x_31) ;  /* 0x000000000020b947 */ /* 0x000fea0003800000 */
[----:B------:R-:W-:Y:S01]  /*3550*/  ISETP.NE.AND P3, PT, R4, 0x2, PT ;  /* 0x000000020400780c */ /* 0x000fe20003f65270 */
[C---:B------:R-:W-:Y:S01]  /*3560*/  IMAD.WIDE.U32 R10, R13.reuse, 0x4, R10 ;  /* 0x000000040d0a7825 */ /* 0x040fe200078e000a */
[----:B------:R-:W2:Y:S11]  /*3570*/  LDL R7, [R7+0x8] ;  /* 0x0000080007077983 */ /* 0x000eb60000100800 */
[----:B------:R-:W-:-:S02]  /*3580*/  @P3 IMAD.WIDE.U32 R12, R13, 0x4, R10 ;  /* 0x000000040d0c3825 */ /* 0x000fc400078e000a */
[----:B------:R-:W3:Y:S04]  /*3590*/  LDG.E R10, desc[UR6][R10.64] ;  /* 0x000000060a0a7981 */ /* 0x000ee8000c1e1900 */
[----:B------:R-:W2:Y:S01]  /*35a0*/  @P3 LDG.E R12, desc[UR6][R12.64] ;  /* 0x000000060c0c3981 */ /* 0x000ea2000c1e1900 */
[----:B---3--:R-:W-:-:S04]  /*35b0*/  FFMA R23, R10, R9, R23 ;  /* 0x000000090a177223 */ /* 0x008fc80000000017 */
[----:B--2---:R-:W-:-:S07]  /*35c0*/  @P3 FFMA R23, R12, R7, R23 ;  /* 0x000000070c173223 */ /* 0x004fce0000000017 */
.L_x_31:
[----:B---3--:R-:W0:Y:S01]  /*35d0*/  LDC.64 R8, c[0x0][0x398] ;  /* 0x0000e600ff087b82 */ /* 0x008e220000000a00 */
[----:B------:R-:W-:Y:S01]  /*35e0*/  IADD3 R5, PT, PT, R18, R5, RZ ;  /* 0x0000000512057210 */ /* 0x000fe20007ffe0ff */
[----:B------:R-:W1:Y:S06]  /*35f0*/  LDCU UR4, c[0x0][0x3b4] ;  /* 0x00007680ff0477ac */ /* 0x000e6c0008000800 */
[----:B------:R-:W2:Y:S01]  /*3600*/  LDC.64 R10, c[0x0][0x3a0] ;  /* 0x0000e800ff0a7b82 */ /* 0x000ea20000000a00 */
[----:B0-----:R-:W-:-:S06]  /*3610*/  IMAD.WIDE.U32 R8, R5, 0x4, R8 ;  /* 0x0000000405087825 */ /* 0x001fcc00078e0008 */
[----:B------:R-:W3:Y:S01]  /*3620*/  LDG.E R8, desc[UR6][R8.64] ;  /* 0x0000000608087981 */ /* 0x000ee2000c1e1900 */
[----:B-1----:R-:W-:Y:S01]  /*3630*/  IMAD R5, R6, UR4, R18 ;  /* 0x0000000406057c24 */ /* 0x002fe2000f8e0212 */
[----:B------:R-:W-:-:S03]  /*3640*/  IADD3 R18, PT, PT, R18, 0x1, RZ ;  /* 0x0000000112127810 */ /* 0x000fc60007ffe0ff */
[----:B--2---:R-:W-:Y:S01]  /*3650*/  IMAD.WIDE R10, R5, 0x4, R10 ;  /* 0x00000004050a7825 */ /* 0x004fe200078e020a */
[----:B------:R-:W-:-:S03]  /*3660*/  ISETP.NE.AND P3, PT, R18, UR4, PT ;  /* 0x0000000412007c0c */ /* 0x000fc6000bf65270 */
[----:B---3--:R-:W-:-:S05]  /*3670*/  FADD R23, R8, R23 ;  /* 0x0000001708177221 */ /* 0x008fca0000000000 */
[----:B------:R0:W-:Y:S05]  /*3680*/  STG.E desc[UR6][R10.64], R23 ;  /* 0x000000170a007986 */ /* 0x0001ea000c101906 */
[----:B------:R-:W-:Y:S05]  /*3690*/  @!P3 EXIT ;  /* 0x000000000000b94d */ /* 0x000fea0003800000 */
[----:B------:R-:W-:Y:S05]  /*36a0*/  BRA `(.L_x_34) ;  /* 0xfffffff400887947 */ /* 0x000fea000383ffff */
.L_x_28:
[C---:B------:R-:W-:Y:S01]  /*36b0*/  IADD3 R0, PT, PT, R5.reuse, -0x1, RZ ;  /* 0xffffffff05007810 */ /* 0x040fe20007ffe0ff */
[----:B------:R-:W-:Y:S01]  /*36c0*/  HFMA2 R3, -RZ, RZ, 0, 0 ;  /* 0x00000000ff037431 */ /* 0x000fe200000001ff */
[----:B------:R-:W-:Y:S02]  /*36d0*/  LOP3.LUT R2, R5, 0xf, RZ, 0xc0, !PT ;  /* 0x0000000f05027812 */ /* 0x000fe400078ec0ff */
[----:B------:R-:W-:Y:S02]  /*36e0*/  ISETP.GE.U32.AND P0, PT, R0, 0xf, PT ;  /* 0x0000000f0000780c */ /* 0x000fe40003f06070 */
[----:B------:R-:W-:-:S11]  /*36f0*/  ISETP.NE.AND P1, PT, R2, RZ, PT ;  /* 0x000000ff0200720c */ /* 0x000fd60003f25270 */
[----:B------:R-:W-:Y:S05]  /*3700*/  @!P0 BRA `(.L_x_35) ;  /* 0x0000000000ec8947 */ /* 0x000fea0003800000 */
[----:B------:R-:W-:Y:S01]  /*3710*/  LOP3.LUT R3, R5, 0x7ffffff0, RZ, 0xc0, !PT ;  /* 0x7ffffff005037812 */ /* 0x000fe200078ec0ff */
[----:B------:R-:W-:-:S06]  /*3720*/  UMOV UR4, URZ ;  /* 0x000000ff00047c82 */ /* 0x000fcc0008000000 */
.L_x_36:
[----:B0--3--:R-:W0:Y:S01]  /*3730*/  LDC.64 R8, c[0x0][0x398] ;  /* 0x0000e600ff087b82 */ /* 0x009e220000000a00 */
[----:B------:R-:W-:-:S07]  /*3740*/  IADD3 R7, PT, PT, R4, UR4, RZ ;  /* 0x0000000404077c10 */ /* 0x000fce000fffe0ff */
[----:B------:R-:W1:Y:S01]  /*3750*/  LDC.64 R10, c[0x0][0x3a0] ;  /* 0x0000e800ff0a7b82 */ /* 0x000e620000000a00 */
[----:B0-----:R-:W-:-:S05]  /*3760*/  IMAD.WIDE R8, R7, 0x4, R8 ;  /* 0x0000000407087825 */ /* 0x001fca00078e0208 */
[----:B------:R-:W2:Y:S01]  /*3770*/  LDG.E R0, desc[UR6][R8.64] ;  /* 0x0000000608007981 */ /* 0x000ea2000c1e1900 */
[----:B------:R-:W-:-:S04]  /*3780*/  IMAD R7, R6, R5, UR4 ;  /* 0x0000000406077e24 */ /* 0x000fc8000f8e0205 */
[----:B-1----:R-:W-:-:S04]  /*3790*/  IMAD.WIDE R10, R7, 0x4, R10 ;  /* 0x00000004070a7825 */ /* 0x002fc800078e020a */
[----:B--2---:R-:W-:-:S05]  /*37a0*/  FADD R7, RZ, R0 ;  /* 0x00000000ff077221 */ /* 0x004fca0000000000 */
[----:B------:R0:W-:Y:S04]  /*37b0*/  STG.E desc[UR6][R10.64], R7 ;  /* 0x000000070a007986 */ /* 0x0001e8000c101906 */
[----:B------:R-:W2:Y:S02]  /*37c0*/  LDG.E R0, desc[UR6][R8.64+0x4] ;  /* 0x0000040608007981 */ /* 0x000ea4000c1e1900 */
[----:B--2---:R-:W-:-:S05]  /*37d0*/  FADD R13, RZ, R0 ;  /* 0x00000000ff0d7221 */ /* 0x004fca0000000000 */
[----:B------:R1:W-:Y:S04]  /*37e0*/  STG.E desc[UR6][R10.64+0x4], R13 ;  /* 0x0000040d0a007986 */ /* 0x0003e8000c101906 */
[----:B------:R-:W2:Y:S02]  /*37f0*/  LDG.E R0, desc[UR6][R8.64+0x8] ;  /* 0x0000080608007981 */ /* 0x000ea4000c1e1900 */
[----:B--2---:R-:W-:-:S05]  /*3800*/  FADD R15, RZ, R0 ;  /* 0x00000000ff0f7221 */ /* 0x004fca0000000000 */
[----:B------:R2:W-:Y:S04]  /*3810*/  STG.E desc[UR6][R10.64+0x8], R15 ;  /* 0x0000080f0a007986 */ /* 0x0005e8000c101906 */
[----:B------:R-:W3:Y:S02]  /*3820*/  LDG.E R0, desc[UR6][R8.64+0xc] ;  /* 0x00000c0608007981 */ /* 0x000ee4000c1e1900 */
[----:B---3--:R-:W-:-:S05]  /*3830*/  FADD R17, RZ, R0 ;  /* 0x00000000ff117221 */ /* 0x008fca0000000000 */
[----:B------:R3:W-:Y:S04]  /*3840*/  STG.E desc[UR6][R10.64+0xc], R17 ;  /* 0x00000c110a007986 */ /* 0x0007e8000c101906 */
[----:B------:R-:W0:Y:S02]  /*3850*/  LDG.E R0, desc[UR6][R8.64+0x10] ;  /* 0x0000100608007981 */ /* 0x000e24000c1e1900 */
[----:B0-----:R-:W-:-:S05]  /*3860*/  FADD R7, RZ, R0 ;  /* 0x00000000ff077221 */ /* 0x001fca0000000000 */
[----:B------:R0:W-:Y:S04]  /*3870*/  STG.E desc[UR6][R10.64+0x10], R7 ;  /* 0x000010070a007986 */ /* 0x0001e8000c101906 */
[----:B------:R-:W1:Y:S02]  /*3880*/  LDG.E R0, desc[UR6][R8.64+0x14] ;  /* 0x0000140608007981 */ /* 0x000e64000c1e1900 */
[----:B-1----:R-:W-:-:S05]  /*3890*/  FADD R13, RZ, R0 ;  /* 0x00000000ff0d7221 */ /* 0x002fca0000000000 */
        /* <DEDUP_REMOVED lines=25> */
[----:B------:R-:W2:Y:S01]  /*3a30*/  LDG.E R0, desc[UR6][R8.64+0x38] ;  /* 0x0000380608007981 */ /* 0x000ea2000c1e1900 */
[----:B------:R-:W-:Y:S01]  /*3a40*/  UIADD3 UR4, UPT, UPT, UR4, 0x10, URZ ;  /* 0x0000001004047890 */ /* 0x000fe2000fffe0ff */
[----:B--2---:R-:W-:-:S05]  /*3a50*/  FADD R15, RZ, R0 ;  /* 0x00000000ff0f7221 */ /* 0x004fca0000000000 */
[----:B------:R0:W-:Y:S04]  /*3a60*/  STG.E desc[UR6][R10.64+0x38], R15 ;  /* 0x0000380f0a007986 */ /* 0x0001e8000c101906 */
[----:B------:R-:W3:Y:S01]  /*3a70*/  LDG.E R0, desc[UR6][R8.64+0x3c] ;  /* 0x00003c0608007981 */ /* 0x000ee2000c1e1900 */
[----:B------:R-:W-:Y:S01]  /*3a80*/  ISETP.NE.AND P0, PT, R3, UR4, PT ;  /* 0x0000000403007c0c */ /* 0x000fe2000bf05270 */
[----:B---3--:R-:W-:-:S05]  /*3a90*/  FADD R17, RZ, R0 ;  /* 0x00000000ff117221 */ /* 0x008fca0000000000 */
[----:B------:R0:W-:Y:S07]  /*3aa0*/  STG.E desc[UR6][R10.64+0x3c], R17 ;  /* 0x00003c110a007986 */ /* 0x0001ee000c101906 */
[----:B------:R-:W-:Y:S05]  /*3ab0*/  @P0 BRA `(.L_x_36) ;  /* 0xfffffffc001c0947 */ /* 0x000fea000383ffff */
.L_x_35:
[----:B------:R-:W-:Y:S05]  /*3ac0*/  @!P1 EXIT ;  /* 0x000000000000994d */ /* 0x000fea0003800000 */
[----:B------:R-:W-:Y:S02]  /*3ad0*/  ISETP.GE.U32.AND P0, PT, R2, 0x8, PT ;  /* 0x000000080200780c */ /* 0x000fe40003f06070 */
[----:B------:R-:W-:-:S04]  /*3ae0*/  LOP3.LUT R12, R5, 0x7, RZ, 0xc0, !PT ;  /* 0x00000007050c7812 */ /* 0x000fc800078ec0ff */
[----:B------:R-:W-:-:S07]  /*3af0*/  ISETP.NE.AND P1, PT, R12, RZ, PT ;  /* 0x000000ff0c00720c */ /* 0x000fce0003f25270 */
[----:B------:R-:W-:Y:S06]  /*3b00*/  @!P0 BRA `(.L_x_37) ;  /* 0x00000000007c8947 */ /* 0x000fec0003800000 */
[----:B---3--:R-:W1:Y:S01]  /*3b10*/  LDC.64 R8, c[0x0][0x398] ;  /* 0x0000e600ff087b82 */ /* 0x008e620000000a00 */
[----:B0-----:R-:W-:-:S07]  /*3b20*/  IADD3 R7, PT, PT, R3, R4, RZ ;  /* 0x0000000403077210 */ /* 0x001fce0007ffe0ff */
[----:B------:R-:W0:Y:S01]  /*3b30*/  LDC.64 R10, c[0x0][0x3a0] ;  /* 0x0000e800ff0a7b82 */ /* 0x000e220000000a00 */
[----:B-1----:R-:W-:-:S05]  /*3b40*/  IMAD.WIDE R8, R7, 0x4, R8 ;  /* 0x0000000407087825 */ /* 0x002fca00078e0208 */
[----:B------:R-:W2:Y:S01]  /*3b50*/  LDG.E R0, desc[UR6][R8.64] ;  /* 0x0000000608007981 */ /* 0x000ea2000c1e1900 */
[----:B------:R-:W-:-:S04]  /*3b60*/  IMAD R7, R6, R5, R3 ;  /* 0x0000000506077224 */ /* 0x000fc800078e0203 */
[----:B0-----:R-:W-:-:S04]  /*3b70*/  IMAD.WIDE R10, R7, 0x4, R10 ;  /* 0x00000004070a7825 */ /* 0x001fc800078e020a */
        /* <DEDUP_REMOVED lines=20> */
[----:B------:R-:W3:Y:S01]  /*3cc0*/  LDG.E R0, desc[UR6][R8.64+0x1c] ;  /* 0x00001c0608007981 */ /* 0x000ee2000c1e1900 */
[----:B------:R-:W-:Y:S01]  /*3cd0*/  IADD3 R3, PT, PT, R3, 0x8, RZ ;  /* 0x0000000803037810 */ /* 0x000fe20007ffe0ff */
[----:B---3--:R-:W-:-:S05]  /*3ce0*/  FADD R17, RZ, R0 ;  /* 0x00000000ff117221 */ /* 0x008fca0000000000 */
[----:B------:R4:W-:Y:S02]  /*3cf0*/  STG.E desc[UR6][R10.64+0x1c], R17 ;  /* 0x00001c110a007986 */ /* 0x0009e4000c101906 */
.L_x_37:
[----:B------:R-:W-:Y:S05]  /*3d00*/  @!P1 EXIT ;  /* 0x000000000000994d */ /* 0x000fea0003800000 */
[----:B------:R-:W-:Y:S02]  /*3d10*/  ISETP.GE.U32.AND P0, PT, R12, 0x4, PT ;  /* 0x000000040c00780c */ /* 0x000fe40003f06070 */
[----:B------:R-:W-:-:S04]  /*3d20*/  LOP3.LUT R2, R5, 0x3, RZ, 0xc0, !PT ;  /* 0x0000000305027812 */ /* 0x000fc800078ec0ff */
[----:B------:R-:W-:-:S07]  /*3d30*/  ISETP.NE.AND P1, PT, R2, RZ, PT ;  /* 0x000000ff0200720c */ /* 0x000fce0003f25270 */
[----:B------:R-:W-:Y:S06]  /*3d40*/  @!P0 BRA `(.L_x_38) ;  /* 0x00000000004c8947 */ /* 0x000fec0003800000 */
[----:B0---4-:R-:W0:Y:S01]  /*3d50*/  LDC.64 R10, c[0x0][0x398] ;  /* 0x0000e600ff0a7b82 */ /* 0x011e220000000a00 */
[----:B------:R-:W-:-:S07]  /*3d60*/  IADD3 R7, PT, PT, R3, R4, RZ ;  /* 0x0000000403077210 */ /* 0x000fce0007ffe0ff */
[----:B---3--:R-:W1:Y:S01]  /*3d70*/  LDC.64 R8, c[0x0][0x3a0] ;  /* 0x0000e800ff087b82 */ /* 0x008e620000000a00 */
[----:B0-----:R-:W-:-:S05]  /*3d80*/  IMAD.WIDE R10, R7, 0x4, R10 ;  /* 0x00000004070a7825 */ /* 0x001fca00078e020a */
[----:B------:R-:W2:Y:S01]  /*3d90*/  LDG.E R0, desc[UR6][R10.64] ;  /* 0x000000060a007981 */ /* 0x000ea2000c1e1900 */
[----:B------:R-:W-:-:S04]  /*3da0*/  IMAD R7, R6, R5, R3 ;  /* 0x0000000506077224 */ /* 0x000fc800078e0203 */
        /* <DEDUP_REMOVED lines=9> */
[----:B------:R-:W2:Y:S01]  /*3e40*/  LDG.E R0, desc[UR6][R10.64+0xc] ;  /* 0x00000c060a007981 */ /* 0x000ea2000c1e1900 */
[----:B------:R-:W-:Y:S01]  /*3e50*/  IADD3 R3, PT, PT, R3, 0x4, RZ ;  /* 0x0000000403037810 */ /* 0x000fe20007ffe0ff */
[----:B--2---:R-:W-:-:S05]  /*3e60*/  FADD R17, RZ, R0 ;  /* 0x00000000ff117221 */ /* 0x004fca0000000000 */
[----:B------:R1:W-:Y:S02]  /*3e70*/  STG.E desc[UR6][R8.64+0xc], R17 ;  /* 0x00000c1108007986 */ /* 0x0003e4000c101906 */
.L_x_38:
[----:B------:R-:W-:Y:S05]  /*3e80*/  @!P1 EXIT ;  /* 0x000000000000994d */ /* 0x000fea0003800000 */
[----:B01--4-:R-:W0:Y:S01]  /*3e90*/  LDC.64 R12, c[0x0][0x398] ;  /* 0x0000e600ff0c7b82 */ /* 0x013e220000000a00 */
[----:B------:R-:W-:-:S07]  /*3ea0*/  UMOV UR4, URZ ;  /* 0x000000ff00047c82 */ /* 0x000fce0008000000 */
[----:B------:R-:W1:Y:S02]  /*3eb0*/  LDC.64 R14, c[0x0][0x3a0] ;  /* 0x0000e800ff0e7b82 */ /* 0x000e640000000a00 */
.L_x_39:
[----:B---3--:R-:W-:-:S05]  /*3ec0*/  IADD3 R9, PT, PT, R3, R4, RZ ;  /* 0x0000000403097210 */ /* 0x008fca0007ffe0ff */
[----:B0-----:R-:W-:-:S06]  /*3ed0*/  IMAD.WIDE R8, R9, 0x4, R12 ;  /* 0x0000000409087825 */ /* 0x001fcc00078e020c */
[----:B--2---:R-:W2:Y:S01]  /*3ee0*/  LDG.E R8, desc[UR6][R8.64] ;  /* 0x0000000608087981 */ /* 0x004ea2000c1e1900 */
[----:B------:R-:W-:Y:S01]  /*3ef0*/  UIADD3 UR4, UPT, UPT, UR4, 0x1, URZ ;  /* 0x0000000104047890 */ /* 0x000fe2000fffe0ff */
[----:B------:R-:W-:Y:S01]  /*3f00*/  IMAD R11, R6, R5, R3 ;  /* 0x00000005060b7224 */ /* 0x000fe200078e0203 */
[----:B------:R-:W-:-:S03]  /*3f10*/  IADD3 R3, PT, PT, R3, 0x1, RZ ;  /* 0x0000000103037810 */ /* 0x000fc60007ffe0ff */
[----:B-1----:R-:W-:Y:S01]  /*3f20*/  IMAD.WIDE R10, R11, 0x4, R14 ;  /* 0x000000040b0a7825 */ /* 0x002fe200078e020e */
[----:B------:R-:W-:-:S03]  /*3f30*/  ISETP.NE.AND P0, PT, R2, UR4, PT ;  /* 0x0000000402007c0c */ /* 0x000fc6000bf05270 */
[----:B--2---:R-:W-:-:S05]  /*3f40*/  FADD R7, RZ, R8 ;  /* 0x00000008ff077221 */ /* 0x004fca0000000000 */
[----:B------:R2:W-:Y:S05]  /*3f50*/  STG.E desc[UR6][R10.64], R7 ;  /* 0x000000070a007986 */ /* 0x0005ea000c101906 */
[----:B------:R-:W-:Y:S05]  /*3f60*/  @P0 BRA `(.L_x_39) ;  /* 0xfffffffc00d40947 */ /* 0x000fea000383ffff */
[----:B------:R-:W-:Y:S05]  /*3f70*/  EXIT ;  /* 0x000000000000794d */ /* 0x000fea0003800000 */
.L_x_40:
[----:B------:R-:W-:-:S00]  /*3f80*/  BRA `(.L_x_40) ;  /* 0xfffffffc00fc7947 */ /* 0x000fc0000383ffff */
[----:B------:R-:W-:-:S00]  /*3f90*/  NOP ;  /* 0x0000000000007918 */ /* 0x000fc00000000000 */
        /* <DEDUP_REMOVED lines=14> */
.L_x_94:


//--------------------- .text._Z21mixing_network_kernelPfS_S_S_S_S_S_iiiii --------------------------
	.section	.text._Z21mixing_network_kernelPfS_S_S_S_S_S_iiiii,"ax",@progbits
	.align	128
        .global         _Z21mixing_network_kernelPfS_S_S_S_S_S_iiiii
        .type           _Z21mixing_network_kernelPfS_S_S_S_S_S_iiiii,@function
        .size           _Z21mixing_network_kernelPfS_S_S_S_S_S_iiiii,(.L_x_95 - _Z21mixing_network_kernelPfS_S_S_S_S_S_iiiii)
        .other          _Z21mixing_network_kernelPfS_S_S_S_S_S_iiiii,@"STO_CUDA_ENTRY STV_DEFAULT"
_Z21mixing_network_kernelPfS_S_S_S_S_S_iiiii:
.text._Z21mixing_network_kernelPfS_S_S_S_S_S_iiiii:
[----:B------:R-:W0:Y:S01]  /*0000*/  LDC R1, c[0x0][0x37c] ;  /* 0x0000df00ff017b82 */ /* 0x000e220000000800 */
[----:B------:R-:W1:Y:S07]  /*0010*/  S2R R3, SR_TID.X ;  /* 0x0000000000037919 */ /* 0x000e6e0000002100 */
[----:B------:R-:W1:Y:S01]  /*0020*/  S2UR UR4, SR_CTAID.X ;  /* 0x00000000000479c3 */ /* 0x000e620000002500 */
[----:B------:R-:W2:Y:S01]  /*0030*/  LDCU UR5, c[0x0][0x3b8] ;  /* 0x00007700ff0577ac */ /* 0x000ea20008000800 */
[----:B0-----:R-:W-:-:S04]  /*0040*/  IADD3 R1, PT, PT, R1, -0x100, RZ ;  /* 0xffffff0001017810 */ /* 0x001fc80007ffe0ff */
[----:B------:R-:W-:Y:S02]  /*0050*/  R2UR UR10, R1 ;  /* 0x00000000010a72ca */ /* 0x000fe400000e0000 */
[----:B------:R-:W1:Y:S02]  /*0060*/  LDC R20, c[0x0][0x360] ;  /* 0x0000d800ff147b82 */ /* 0x000e640000000800 */
[----:B-1----:R-:W-:-:S05]  /*0070*/  IMAD R20, R20, UR4, R3 ;  /* 0x0000000414147c24 */ /* 0x002fca000f8e0203 */
[----:B--2---:R-:W-:-:S13]  /*0080*/  ISETP.GE.AND P0, PT, R20, UR5, PT ;  /* 0x0000000514007c0c */ /* 0x004fda000bf06270 */
[----:B------:R-:W-:Y:S05]  /*0090*/  @P0 EXIT ;  /* 0x000000000000094d */ /* 0x000fea0003800000 */
[----:B------:R-:W0:Y:S01]  /*00a0*/  LDCU UR7, c[0x0][0x3c4] ;  /* 0x00007880ff0777ac */ /* 0x000e220008000800 */
[----:B------:R-:W1:Y:S01]  /*00b0*/  LDCU.64 UR14, c[0x0][0x358] ;  /* 0x00006b00ff0e77ac */ /* 0x000e620008000a00 */
[----:B0-----:R-:W-:-:S09]  /*00c0*/  UISETP.GE.AND UP0, UPT, UR7, 0x1, UPT ;  /* 0x000000010700788c */ /* 0x001fd2000bf06270 */
[----:B-1----:R-:W-:Y:S05]  /*00d0*/  BRA.U !UP0, `(.L_x_41) ;  /* 0x0000001508607547 */ /* 0x002fea000b800000 */
[----:B------:R-:W-:Y:S02]  /*00e0*/  UIADD3 UR4, UPT, UPT, UR7, -0x1, URZ ;  /* 0xffffffff07047890 */ /* 0x000fe4000fffe0ff */
[----:B------:R-:W-:Y:S02]  /*00f0*/  ULOP3.LUT UR6, UR7, 0xf, URZ, 0xc0, !UPT ;  /* 0x0000000f07067892 */ /* 0x000fe4000f8ec0ff */
[----:B------:R-:W-:Y:S02]  /*0100*/  UISETP.GE.U32.AND UP0, UPT, UR4, 0xf, UPT ;  /* 0x0000000f0400788c */ /* 0x000fe4000bf06070 */
[----:B------:R-:W-:Y:S01]  /*0110*/  UISETP.NE.AND UP1, UPT, UR6, URZ, UPT ;  /* 0x000000ff0600728c */ /* 0x000fe2000bf25270 */
[----:B------:R-:W-:-:S06]  /*0120*/  UMOV UR4, URZ ;  /* 0x000000ff00047c82 */ /* 0x000fcc0008000000 */
[----:B------:R-:W-:Y:S05]  /*0130*/  BRA.U !UP0, `(.L_x_42) ;  /* 0x0000000108287547 */ /* 0x000fea000b800000 */
[----:B------:R-:W-:Y:S01]  /*0140*/  ULOP3.LUT UR4, UR7, 0x7ffffff0, URZ, 0xc0, !UPT ;  /* 0x7ffffff007047892 */ /* 0x000fe2000f8ec0ff */
[----:B------:R-:W-:-:S11]  /*0150*/  UMOV UR5, URZ ;  /* 0x000000ff00057c82 */ /* 0x000fd60008000000 */
.L_x_43:
[----:B------:R-:W-:Y:S02]  /*0160*/  ULEA UR8, UR5, UR10, 0x2 ;  /* 0x0000000a05087291 */ /* 0x000fe4000f8e10ff */
[----:B------:R-:W-:-:S04]  /*0170*/  UIADD3 UR5, UPT, UPT, UR5, 0x10, URZ ;  /* 0x0000001005057890 */ /* 0x000fc8000fffe0ff */
[----:B------:R-:W-:-:S03]  /*0180*/  UISETP.NE.AND UP2, UPT, UR5, UR4, UPT ;  /* 0x000000040500728c */ /* 0x000fc6000bf45270 */
[----:B------:R-:W-:Y:S04]  /*0190*/  STL.128 [UR8], RZ ;  /* 0x000000ffff007987 */ /* 0x000fe80008100c08 */
[----:B------:R-:W-:Y:S04]  /*01a0*/  STL.128 [UR8+0x10], RZ ;  /* 0x000010ffff007987 */ /* 0x000fe80008100c08 */
[----:B------:R-:W-:Y:S04]  /*01b0*/  STL.128 [UR8+0x20], RZ ;  /* 0x000020ffff007987 */ /* 0x000fe80008100c08 */
[----:B------:R-:W-:Y:S01]  /*01c0*/  STL.128 [UR8+0x30], RZ ;  /* 0x000030ffff007987 */ /* 0x000fe20008100c08 */
[----:B------:R-:W-:Y:S05]  /*01d0*/  BRA.U UP2, `(.L_x_43) ;  /* 0xfffffffd02e07547 */ /* 0x000fea000b83ffff */
.L_x_42:
[----:B------:R-:W-:Y:S05]  /*01e0*/  BRA.U !UP1, `(.L_x_44) ;  /* 0x0000000109847547 */ /* 0x000fea000b800000 */
[----:B------:R-:W-:Y:S02]  /*01f0*/  UISETP.GE.U32.AND UP2, UPT, UR6, 0x8, UPT ;  /* 0x000000080600788c */ /* 0x000fe4000bf46070 */
[----:B------:R-:W-:-:S04]  /*0200*/  ULOP3.LUT UR5, UR7, 0x7, URZ, 0xc0, !UPT ;  /* 0x0000000707057892 */ /* 0x000fc8000f8ec0ff */
[----:B------:R-:W-:-:S03]  /*0210*/  UISETP.NE.AND UP3, UPT, UR5, URZ, UPT ;  /* 0x000000ff0500728c */ /* 0x000fc6000bf65270 */
[----:B------:R-:W-:Y:S08]  /*0220*/  BRA.U !UP2, `(.L_x_45) ;  /* 0x000000010a287547 */ /* 0x000ff0000b800000 */
[----:B------:R-:W-:Y:S02]  /*0230*/  ULEA UR8, UR4, UR10, 0x2 ;  /* 0x0000000a04087291 */ /* 0x000fe4000f8e10ff */
[----:B------:R-:W-:-:S07]  /*0240*/  UIADD3 UR4, UPT, UPT, UR4, 0x8, URZ ;  /* 0x0000000804047890 */ /* 0x000fce000fffe0ff */
[----:B------:R-:W-:Y:S04]  /*0250*/  STL [UR8], RZ ;  /* 0x000000ffff007987 */ /* 0x000fe80008100808 */
[----:B------:R-:W-:Y:S04]  /*0260*/  STL [UR8+0x4], RZ ;  /* 0x000004ffff007987 */ /* 0x000fe80008100808 */
[----:B------:R-:W-:Y:S04]  /*0270*/  STL [UR8+0x8], RZ ;  /* 0x000008ffff007987 */ /* 0x000fe80008100808 */
[----:B------:R-:W-:Y:S04]  /*0280*/  STL [UR8+0xc], RZ ;  /* 0x00000cffff007987 */ /* 0x000fe80008100808 */
[----:B------:R-:W-:Y:S04]  /*0290*/  STL [UR8+0x10], RZ ;  /* 0x000010ffff007987 */ /* 0x000fe80008100808 */
[----:B------:R-:W-:Y:S04]  /*02a0*/  STL [UR8+0x14], RZ ;  /* 0x000014ffff007987 */ /* 0x000fe80008100808 */
[----:B------:R-:W-:Y:S04]  /*02b0*/  STL [UR8+0x18], RZ ;  /* 0x000018ffff007987 */ /* 0x000fe80008100808 */
[----:B------:R-:W-:Y:S01]  /*02c0*/  STL [UR8+0x1c], RZ ;  /* 0x00001cffff007987 */ /* 0x000fe20008100808 */
.L_x_45:
[----:B------:R-:W-:Y:S05]  /*02d0*/  BRA.U !UP3, `(.L_x_44) ;  /* 0x000000010b487547 */ /* 0x000fea000b800000 */
[----:B------:R-:W-:Y:S02]  /*02e0*/  UISETP.GE.U32.AND UP2, UPT, UR5, 0x4, UPT ;  /* 0x000000040500788c */ /* 0x000fe4000bf46070 */
[----:B------:R-:W-:-:S04]  /*02f0*/  ULOP3.LUT UR8, UR7, 0x3, URZ, 0xc0, !UPT ;  /* 0x0000000307087892 */ /* 0x000fc8000f8ec0ff */
[----:B------:R-:W-:-:S05]  /*0300*/  PLOP3.LUT P0, PT, PT, PT, UP2, 0x80, 0x8 ;  /* 0x000000000008781c */ /* 0x000fca0003f0f028 */
[----:B------:R-:W-:Y:S02]  /*0310*/  @UP2 ULEA UR5, UR4, UR10, 0x2 ;  /* 0x0000000a04052291 */ /* 0x000fe4000f8e10ff */
[----:B------:R-:W-:Y:S02]  /*0320*/  @UP2 UIADD3 UR4, UPT, UPT, UR4, 0x4, URZ ;  /* 0x0000000404042890 */ /* 0x000fe4000fffe0ff */
[----:B------:R-:W-:-:S05]  /*0330*/  UISETP.NE.AND UP2, UPT, UR8, URZ, UPT ;  /* 0x000000ff0800728c */ /* 0x000fca000bf45270 */
[----:B------:R-:W-:Y:S04]  /*0340*/  @P0 STL [UR5], RZ ;  /* 0x000000ffff000987 */ /* 0x000fe80008100805 */
[----:B------:R-:W-:Y:S04]  /*0350*/  @P0 STL [UR5+0x4], RZ ;  /* 0x000004ffff000987 */ /* 0x000fe80008100805 */
[----:B------:R-:W-:Y:S04]  /*0360*/  @P0 STL [UR5+0x8], RZ ;  /* 0x000008ffff000987 */ /* 0x000fe80008100805 */
[----:B------:R-:W-:Y:S01]  /*0370*/  @P0 STL [UR5+0xc], RZ ;  /* 0x00000cffff000987 */ /* 0x000fe20008100805 */
[----:B------:R-:W-:Y:S05]  /*0380*/  BRA.U !UP2, `(.L_x_44) ;  /* 0x000000010a1c7547 */ /* 0x000fea000b800000 */
[----:B------:R-:W-:-:S05]  /*0390*/  UMOV UR5, URZ ;  /* 0x000000ff00057c82 */ /* 0x000fca0008000000 */
.L_x_46:
[----:B------:R-:W-:Y:S02]  /*03a0*/  ULEA UR9, UR4, UR10, 0x2 ;  /* 0x0000000a04097291 */ /* 0x000fe4000f8e10ff */
[----:B------:R-:W-:Y:S02]  /*03b0*/  UIADD3 UR5, UPT, UPT, UR5, 0x1, URZ ;  /* 0x0000000105057890 */ /* 0x000fe4000fffe0ff */
[----:B------:R-:W-:Y:S02]  /*03c0*/  UIADD3 UR4, UPT, UPT, UR4, 0x1, URZ ;  /* 0x0000000104047890 */ /* 0x000fe4000fffe0ff */
[----:B------:R-:W-:-:S03]  /*03d0*/  UISETP.NE.AND UP2, UPT, UR5, UR8, UPT ;  /* 0x000000080500728c */ /* 0x000fc6000bf45270 */
[----:B------:R-:W-:Y:S06]  /*03e0*/  STL [UR9], RZ ;  /* 0x000000ffff007987 */ /* 0x000fec0008100809 */
[----:B------:R-:W-:Y:S05]  /*03f0*/  BRA.U UP2, `(.L_x_46) ;  /* 0xfffffffd02e87547 */ /* 0x000fea000b83ffff */
.L_x_44:
[----:B------:R-:W0:Y:S02]  /*0400*/  LDC R3, c[0x0][0x3c8] ;  /* 0x0000f200ff037b82 */ /* 0x000e240000000800 */
[----:B0-----:R-:W-:-:S13]  /*0410*/  ISETP.GE.AND P0, PT, R3, 0x1, PT ;  /* 0x000000010300780c */ /* 0x001fda0003f06270 */
[----:B------:R-:W-:Y:S05]  /*0420*/  @!P0 BRA `(.L_x_47) ;  /* 0x0000000800108947 */ /* 0x000fea0003800000 */
[----:B------:R-:W-:Y:S01]  /*0430*/  LOP3.LUT R0, R3, 0x7, RZ, 0xc0, !PT ;  /* 0x0000000703007812 */ /* 0x000fe200078ec0ff */
[----:B------:R-:W-:-:S03]  /*0440*/  HFMA2 R4, -RZ, RZ, 0, 0 ;  /* 0x00000000ff047431 */ /* 0x000fc600000001ff */
[----:B------:R-:W-:-:S04]  /*0450*/  IADD3 R2, PT, PT, R0, -0x1, RZ ;  /* 0xffffffff00027810 */ /* 0x000fc80007ffe0ff */
[----:B------:R-:W-:Y:S02]  /*0460*/  ISETP.GE.U32.AND P0, PT, R2, 0x3, PT ;  /* 0x000000030200780c */ /* 0x000fe40003f06070 */
[C---:B------:R-:W-:Y:S02]  /*0470*/  LOP3.LUT R2, R3.reuse, 0x3, RZ, 0xc0, !PT ;  /* 0x0000000303027812 */ /* 0x040fe400078ec0ff */
[----:B------:R-:W-:-:S09]  /*0480*/  LOP3.LUT R3, R3, 0x7ffffff8, RZ, 0xc0, !PT ;  /* 0x7ffffff803037812 */ /* 0x000fd200078ec0ff */
.L_x_52:
[----:B----4-:R-:W-:Y:S01]  /*0490*/  LEA R5, R4, UR10, 0x2 ;  /* 0x0000000a04057c11 */ /* 0x010fe2000f8e10ff */
[----:B------:R-:W0:Y:S04]  /*04a0*/  LDC R7, c[0x0][0x3c8] ;  /* 0x0000f200ff077b82 */ /* 0x000e280000000800 */
[----:B------:R1:W5:Y:S01]  /*04b0*/  LDL R27, [R5] ;  /* 0x00000000051b7983 */ /* 0x0003620000100800 */
[----:B------:R-:W-:Y:S02]  /*04c0*/  MOV R19, RZ ;  /* 0x000000ff00137202 */ /* 0x000fe40000000f00 */
[----:B0-----:R-:W-:-:S13]  /*04d0*/  ISETP.GE.U32.AND P1, PT, R7, 0x8, PT ;  /* 0x000000080700780c */ /* 0x001fda0003f26070 */
[----:B-1----:R-:W-:Y:S05]  /*04e0*/  @!P1 BRA `(.L_x_48) ;  /* 0x0000000000c89947 */ /* 0x002fea0003800000 */
[----:B------:R-:W-:-:S05]  /*04f0*/  UMOV UR4, URZ ;  /* 0x000000ff00047c82 */ /* 0x000fca0008000000 */
.L_x_49:
[----:B------:R-:W0:Y:S01]  /*0500*/  LDC R29, c[0x0][0x3c4] ;  /* 0x0000f100ff1d7b82 */ /* 0x000e220000000800 */
[----:B------:R-:W-:-:S07]  /*0510*/  IMAD R9, R20, R7, UR4 ;  /* 0x0000000414097e24 */ /* 0x000fce000f8e0207 */
[----:B------:R-:W1:Y:S08]  /*0520*/  LDC.64 R22, c[0x0][0x388] ;  /* 0x0000e200ff167b82 */ /* 0x000e700000000a00 */
[----:B------:R-:W2:Y:S01]  /*0530*/  LDC.64 R12, c[0x0][0x390] ;  /* 0x0000e400ff0c7b82 */ /* 0x000ea20000000a00 */
[----:B0-----:R-:W-:Y:S02]  /*0540*/  IMAD R6, R29, UR4, R4 ;  /* 0x000000041d067c24 */ /* 0x001fe4000f8e0204 */
[----:B-1----:R-:W-:-:S05]  /*0550*/  IMAD.WIDE R22, R9, 0x4, R22 ;  /* 0x0000000409167825 */ /* 0x002fca00078e0216 */
[----:B------:R-:W3:Y:S01]  /*0560*/  LDG.E R17, desc[UR14][R22.64] ;  /* 0x0000000e16117981 */ /* 0x000ee2000c1e1900 */
[----:B--2---:R-:W-:-:S03]  /*0570*/  IMAD.WIDE.U32 R18, R6, 0x4, R12 ;  /* 0x0000000406127825 */ /* 0x004fc600078e000c */
[----:B------:R-:W2:Y:S04]  /*0580*/  LDG.E R26, desc[UR14][R22.64+0x4] ;  /* 0x0000040e161a7981 */ /* 0x000ea8000c1e1900 */
[----:B------:R0:W3:Y:S01]  /*0590*/  LDG.E R16, desc[UR14][R18.64] ;  /* 0x0000000e12107981 */ /* 0x0000e2000c1e1900 */
[----:B------:R-:W-:-:S03]  /*05a0*/  IADD3 R6, PT, PT, R6, R29, RZ ;  /* 0x0000001d06067210 */ /* 0x000fc60007ffe0ff */
[----:B------:R-:W4:Y:S01]  /*05b0*/  LDG.E R24, desc[UR14][R22.64+0x8] ;  /* 0x0000080e16187981 */ /* 0x000f22000c1e1900 */
[C---:B------:R-:W-:Y:S01]  /*05c0*/  IADD3 R11, PT, PT, R6.reuse, R29, RZ ;  /* 0x0000001d060b7210 */ /* 0x040fe20007ffe0ff */
[--C-:B------:R-:W-:Y:S02]  /*05d0*/  IMAD.WIDE.U32 R14, R6, 0x4, R12.reuse ;  /* 0x00000004060e7825 */ /* 0x100fe400078e000c */
[----:B------:R-:W4:Y:S04]  /*05e0*/  LDG.E R21, desc[UR14][R22.64+0xc] ;  /* 0x00000c0e16157981 */ /* 0x000f28000c1e1900 */
[----:B------:R-:W4:Y:S01]  /*05f0*/  LDG.E R10, desc[UR14][R22.64+0x10] ;  /* 0x0000100e160a7981 */ /* 0x000f22000c1e1900 */
[----:B0-----:R-:W-:-:S03]  /*0600*/  IMAD.WIDE.U32 R18, R11, 0x4, R12 ;  /* 0x000000040b127825 */ /* 0x001fc600078e000c */
[----:B------:R-:W4:Y:S04]  /*0610*/  LDG.E R9, desc[UR14][R22.64+0x14] ;  /* 0x0000140e16097981 */ /* 0x000f28000c1e1900 */
[----:B------:R-:W4:Y:S04]  /*0620*/  LDG.E R8, desc[UR14][R22.64+0x18] ;  /* 0x0000180e16087981 */ /* 0x000f28000c1e1900 */
[----:B------:R0:W4:Y:S04]  /*0630*/  LDG.E R6, desc[UR14][R22.64+0x1c] ;  /* 0x00001c0e16067981 */ /* 0x000128000c1e1900 */
[----:B------:R1:W4:Y:S01]  /*0640*/  LDG.E R25, desc[UR14][R18.64] ;  /* 0x0000000e12197981 */ /* 0x000322000c1e1900 */
[----:B0-----:R-:W-:-:S03]  /*0650*/  IADD3 R22, PT, PT, R11, R29, RZ ;  /* 0x0000001d0b167210 */ /* 0x001fc60007ffe0ff */
[----:B------:R0:W2:Y:S01]  /*0660*/  LDG.E R11, desc[UR14][R14.64] ;  /* 0x0000000e0e0b7981 */ /* 0x0000a2000c1e1900 */
[----:B------:R-:W-:-:S04]  /*0670*/  IADD3 R28, PT, PT, R22, R29, RZ ;  /* 0x0000001d161c7210 */ /* 0x000fc80007ffe0ff */
[----:B-1----:R-:W-:Y:S01]  /*0680*/  IADD3 R18, PT, PT, R28, R29, RZ ;  /* 0x0000001d1c127210 */ /* 0x002fe20007ffe0ff */
[----:B0-----:R-:W-:-:S04]  /*0690*/  IMAD.WIDE.U32 R14, R22, 0x4, R12 ;  /* 0x00000004160e7825 */ /* 0x001fc800078e000c */
[C---:B------:R-:W-:Y:S01]  /*06a0*/  IMAD.WIDE.U32 R22, R18.reuse, 0x4, R12 ;  /* 0x0000000412167825 */ /* 0x040fe200078e000c */
[----:B------:R-:W-:-:S04]  /*06b0*/  IADD3 R18, PT, PT, R18, R29, RZ ;  /* 0x0000001d12127210 */ /* 0x000fc80007ffe0ff */
[C---:B------:R-:W-:Y:S01]  /*06c0*/  IADD3 R29, PT, PT, R18.reuse, R29, RZ ;  /* 0x0000001d121d7210 */ /* 0x040fe20007ffe0ff */
[----:B------:R-:W-:Y:S01]  /*06d0*/  IMAD.WIDE.U32 R18, R18, 0x4, R12 ;  /* 0x0000000412127825 */ /* 0x000fe200078e000c */
[----:B------:R-:W4:Y:S05]  /*06e0*/  LDG.E R22, desc[UR14][R22.64] ;  /* 0x0000000e16167981 */ /* 0x000f2a000c1e1900 */
[----:B------:R-:W4:Y:S01]  /*06f0*/  LDG.E R18, desc[UR14][R18.64] ;  /* 0x0000000e12127981 */ /* 0x000f22000c1e1900 */
[----:B---3-5:R-:W-:Y:S01]  /*0700*/  FFMA R27, R17, R16, R27 ;  /* 0x00000010111b7223 */ /* 0x028fe2000000001b */
[--C-:B------:R-:W-:Y:S02]  /*0710*/  IMAD.WIDE.U32 R16, R28, 0x4, R12.reuse ;  /* 0x000000041c107825 */ /* 0x100fe400078e000c */
[----:B------:R-:W3:Y:S04]  /*0720*/  LDG.E R28, desc[UR14][R14.64] ;  /* 0x0000000e0e1c7981 */ /* 0x000ee8000c1e1900 */
[----:B------:R-:W3:Y:S01]  /*0730*/  LDG.E R17, desc[UR14][R16.64] ;  /* 0x0000000e10117981 */ /* 0x000ee2000c1e1900 */
[----:B------:R-:W-:-:S06]  /*0740*/  IMAD.WIDE.U32 R12, R29, 0x4, R12 ;  /* 0x000000041d0c7825 */ /* 0x000fcc00078e000c */
[----:B------:R-:W3:Y:S01]  /*0750*/  LDG.E R12, desc[UR14][R12.64] ;  /* 0x0000000e0c0c7981 */ /* 0x000ee2000c1e1900 */
[----:B------:R-:W-:-:S06]  /*0760*/  UIADD3 UR4, UPT, UPT, UR4, 0x8, URZ ;  /* 0x0000000804047890 */ /* 0x000fcc000fffe0ff */
[----:B------:R-:W-:Y:S01]  /*0770*/  ISETP.NE.AND P1, PT, R3, UR4, PT ;  /* 0x0000000403007c0c */ /* 0x000fe2000bf25270 */
[----:B--2---:R-:W-:-:S04]  /*0780*/  FFMA R11, R26, R11, R27 ;  /* 0x0000000b1a0b7223 */ /* 0x004fc8000000001b */
[----:B----4-:R-:W-:-:S04]  /*0790*/  FFMA R24, R24, R25, R11 ;  /* 0x0000001918187223 */ /* 0x010fc8000000000b */
[----:B---3--:R-:W-:-:S04]  /*07a0*/  FFMA R21, R21, R28, R24 ;  /* 0x0000001c15157223 */ /* 0x008fc80000000018 */
[----:B------:R-:W-:-:S04]  /*07b0*/  FFMA R10, R10, R17, R21 ;  /* 0x000000110a0a7223 */ /* 0x000fc80000000015 */
[----:B------:R-:W-:-:S04]  /*07c0*/  FFMA R9, R9, R22, R10 ;  /* 0x0000001609097223 */ /* 0x000fc8000000000a */
[----:B------:R-:W-:-:S04]  /*07d0*/  FFMA R9, R8, R18, R9 ;  /* 0x0000001208097223 */ /* 0x000fc80000000009 */
[----:B------:R-:W-:Y:S01]  /*07e0*/  FFMA R27, R6, R12, R9 ;  /* 0x0000000c061b7223 */ /* 0x000fe20000000009 */
[----:B------:R-:W-:Y:S06]  /*07f0*/  @P1 BRA `(.L_x_49) ;  /* 0xfffffffc00401947 */ /* 0x000fec000383ffff */
[----:B------:R-:W-:-:S07]  /*0800*/  MOV R19, R3 ;  /* 0x0000000300137202 */ /* 0x000fce0000000f00 */
.L_x_48:
        /* <DEDUP_REMOVED lines=22> */
[----:B------:R-:W3:Y:S04]  /*0970*/  LDG.E R14, desc[UR14][R14.64] ;  /* 0x0000000e0e0e7981 */ /* 0x000ee8000c1e1900 */
[----:B------:R-:W3:Y:S04]  /*0980*/  LDG.E R23, desc[UR14][R10.64+0x8] ;  /* 0x0000080e0a177981 */ /* 0x000ee8000c1e1900 */
[----:B------:R-:W3:Y:S01]  /*0990*/  LDG.E R8, desc[UR14][R8.64] ;  /* 0x0000000e08087981 */ /* 0x000ee2000c1e1900 */
[----:B------:R-:W-:Y:S01]  /*09a0*/  IADD3 R19, PT, PT, R19, 0x4, RZ ;  /* 0x0000000413137810 */ /* 0x000fe20007ffe0ff */
[----:B--2--5:R-:W-:-:S04]  /*09b0*/  FFMA R6, R6, R16, R27 ;  /* 0x0000001006067223 */ /* 0x024fc8000000001b */
[----:B----4-:R-:W-:-:S04]  /*09c0*/  FFMA R6, R21, R12, R6 ;  /* 0x0000000c15067223 */ /* 0x010fc80000000006 */
[----:B---3--:R-:W-:-:S04]  /*09d0*/  FFMA R6, R23, R14, R6 ;  /* 0x0000000e17067223 */ /* 0x008fc80000000006 */
[----:B------:R-:W-:-:S07]  /*09e0*/  FFMA R27, R25, R8, R6 ;  /* 0x00000008191b7223 */ /* 0x000fce0000000006 */
.L_x_51:
        /* <DEDUP_REMOVED lines=16> */
[----:B------:R-:W-:Y:S02]  /*0af0*/  @P2 IMAD R7, R20, R7, R19 ;  /* 0x0000000714072224 */ /* 0x000fe400078e0213 */
[----:B------:R-:W-:-:S04]  /*0b00*/  @P1 IMAD.WIDE.U32 R8, R23, 0x4, R8 ;  /* 0x0000000417081825 */ /* 0x000fc800078e0008 */
[----:B---3--:R-:W-:Y:S02]  /*0b10*/  @P2 IMAD R19, R19, R6, R4 ;  /* 0x0000000613132224 */ /* 0x008fe400078e0204 */
[----:B------:R-:W2:Y:S01]  /*0b20*/  @P1 LDG.E R6, desc[UR14][R16.64] ;  /* 0x0000000e10061981 */ /* 0x000ea2000c1e1900 */
[----:B0-----:R-:W-:-:S03]  /*0b30*/  @P2 IMAD.WIDE R10, R7, 0x4, R10 ;  /* 0x00000004070a2825 */ /* 0x001fc600078e020a */
[----:B------:R-:W3:Y:S04]  /*0b40*/  @P1 LDG.E R8, desc[UR14][R8.64] ;  /* 0x0000000e08081981 */ /* 0x000ee8000c1e1900 */
[----:B------:R-:W3:Y:S01]  /*0b50*/  @P1 LDG.E R7, desc[UR14][R16.64+0x4] ;  /* 0x0000040e10071981 */ /* 0x000ee2000c1e1900 */
[----:B-1----:R-:W-:-:S03]  /*0b60*/  @P2 IMAD.WIDE.U32 R12, R19, 0x4, R12 ;  /* 0x00000004130c2825 */ /* 0x002fc600078e000c */
[----:B------:R-:W4:Y:S04]  /*0b70*/  @P2 LDG.E R10, desc[UR14][R10.64] ;  /* 0x0000000e0a0a2981 */ /* 0x000f28000c1e1900 */
[----:B------:R-:W4:Y:S01]  /*0b80*/  @P2 LDG.E R12, desc[UR14][R12.64] ;  /* 0x0000000e0c0c2981 */ /* 0x000f22000c1e1900 */
[----:B--2--5:R-:W-:-:S04]  /*0b90*/  @P1 FFMA R6, R6, R14, R27 ;  /* 0x0000000e06061223 */ /* 0x024fc8000000001b */
[----:B---3--:R-:W-:-:S04]  /*0ba0*/  @P1 FFMA R27, R7, R8, R6 ;  /* 0x00000008071b1223 */ /* 0x008fc80000000006 */
[----:B----4-:R-:W-:-:S07]  /*0bb0*/  @P2 FFMA R27, R10, R12, R27 ;  /* 0x0000000c0a1b2223 */ /* 0x010fce000000001b */
.L_x_50:
[----:B------:R-:W0:Y:S01]  /*0bc0*/  LDC.64 R6, c[0x0][0x398] ;  /* 0x0000e600ff067b82 */ /* 0x000e220000000a00 */
[----:B------:R-:W1:Y:S01]  /*0bd0*/  LDCU UR7, c[0x0][0x3c4] ;  /* 0x00007880ff0777ac */ /* 0x000e620008000800 */
[----:B0-----:R-:W-:-:S06]  /*0be0*/  IMAD.WIDE.U32 R6, R4, 0x4, R6 ;  /* 0x0000000404067825 */ /* 0x001fcc00078e0006 */
[----:B------:R-:W2:Y:S01]  /*0bf0*/  LDG.E R6, desc[UR14][R6.64] ;  /* 0x0000000e06067981 */ /* 0x000ea2000c1e1900 */
[----:B------:R-:W-:-:S04]  /*0c00*/  IADD3 R4, PT, PT, R4, 0x1, RZ ;  /* 0x0000000104047810 */ /* 0x000fc80007ffe0ff */
[----:B-1----:R-:W-:Y:S01]  /*0c10*/  ISETP.NE.AND P1, PT, R4, UR7, PT ;  /* 0x0000000704007c0c */ /* 0x002fe2000bf25270 */
[----:B--2--5:R-:W-:-:S05]  /*0c20*/  FADD R27, R6, R27 ;  /* 0x0000001b061b7221 */ /* 0x024fca0000000000 */
[----:B------:R-:W-:-:S05]  /*0c30*/  FMNMX R8, RZ, R27, !PT ;  /* 0x0000001bff087209 */ /* 0x000fca0007800000 */
[----:B------:R4:W-:Y:S02]  /*0c40*/  STL [R5], R8 ;  /* 0x0000000805007387 */ /* 0x0009e40000100800 */
[----:B------:R-:W-:Y:S05]  /*0c50*/  @!P1 BRA `(.L_x_41) ;  /* 0x0000000800809947 */ /* 0x000fea0003800000 */
[----:B------:R-:W-:Y:S05]  /*0c60*/  BRA `(.L_x_52) ;  /* 0xfffffff800087947 */ /* 0x000fea000383ffff */
.L_x_47:
[----:B------:R-:W-:Y:S01]  /*0c70*/  HFMA2 R0, -RZ, RZ, 0, 0 ;  /* 0x00000000ff007431 */ /* 0x000fe200000001ff */
[----:B------:R-:W-:Y:S06]  /*0c80*/  BRA.U !UP0, `(.L_x_53) ;  /* 0x0000000508047547 */ /* 0x000fec000b800000 */
[----:B------:R-:W-:Y:S01]  /*0c90*/  ULOP3.LUT UR4, UR7, 0x7ffffff0, URZ, 0xc0, !UPT ;  /* 0x7ffffff007047892 */ /* 0x000fe2000f8ec0ff */
[----:B------:R-:W-:-:S05]  /*0ca0*/  MOV R3, RZ ;  /* 0x000000ff00037202 */ /* 0x000fca0000000f00 */
[----:B------:R-:W-:-:S07]  /*0cb0*/  MOV R0, UR4 ;  /* 0x0000000400007c02 */ /* 0x000fce0008000f00 */
.L_x_54:
[----:B0-----:R-:W0:Y:S01]  /*0cc0*/  LDC.64 R28, c[0x0][0x398] ;  /* 0x0000e600ff1c7b82 */ /* 0x001e220000000a00 */
[----:B------:R-:W-:-:S05]  /*0cd0*/  LEA R2, R3, UR10, 0x2 ;  /* 0x0000000a03027c11 */ /* 0x000fca000f8e10ff */
[----:B------:R-:W2:Y:S04]  /*0ce0*/  LDL.128 R4, [R2] ;  /* 0x0000000002047983 */ /* 0x000ea80000100c00 */
[----:B------:R-:W3:Y:S01]  /*0cf0*/  LDL.128 R8, [R2+0x10] ;  /* 0x0000100002087983 */ /* 0x000ee20000100c00 */
[----:B0-----:R-:W-:-:S05]  /*0d00*/  IMAD.WIDE.U32 R28, R3, 0x4, R28 ;  /* 0x00000004031c7825 */ /* 0x001fca00078e001c */
[----:B------:R-:W2:Y:S04]  /*0d10*/  LDG.E R13, desc[UR14][R28.64] ;  /* 0x0000000e1c0d7981 */ /* 0x000ea8000c1e1900 */
[----:B------:R-:W4:Y:S04]  /*0d20*/  LDG.E R12, desc[UR14][R28.64+0x4] ;  /* 0x0000040e1c0c7981 */ /* 0x000f28000c1e1900 */
[----:B------:R-:W5:Y:S04]  /*0d30*/  LDG.E R21, desc[UR14][R28.64+0x8] ;  /* 0x0000080e1c157981 */ /* 0x000f68000c1e1900 */
[----:B------:R-:W3:Y:S04]  /*0d40*/  LDG.E R16, desc[UR14][R28.64+0x1c] ;  /* 0x00001c0e1c107981 */ /* 0x000ee8000c1e1900 */
[----:B------:R-:W3:Y:S04]  /*0d50*/  LDG.E R26, desc[UR14][R28.64+0xc] ;  /* 0x00000c0e1c1a7981 */ /* 0x000ee8000c1e1900 */
[----:B------:R-:W3:Y:S04]  /*0d60*/  LDG.E R17, desc[UR14][R28.64+0x18] ;  /* 0x0000180e1c117981 */ /* 0x000ee8000c1e1900 */
[----:B------:R-:W3:Y:S04]  /*0d70*/  LDG.E R18, desc[UR14][R28.64+0x14] ;  /* 0x0000140e1c127981 */ /* 0x000ee8000c1e1900 */
[----:B------:R-:W3:Y:S04]  /*0d80*/  LDG.E R19, desc[UR14][R28.64+0x10] ;  /* 0x0000100e1c137981 */ /* 0x000ee8000c1e1900 */
[----:B------:R-:W3:Y:S01]  /*0d90*/  LDG.E R25, desc[UR14][R28.64+0x28] ;  /* 0x0000280e1c197981 */ /* 0x000ee2000c1e1900 */
[----:B--2---:R-:W-:-:S03]  /*0da0*/  FADD R24, R13, R4 ;  /* 0x000000040d187221 */ /* 0x004fc60000000000 */
[----:B------:R-:W2:Y:S01]  /*0db0*/  LDG.E R4, desc[UR14][R28.64+0x24] ;  /* 0x0000240e1c047981 */ /* 0x000ea2000c1e1900 */
[----:B----4-:R-:W-:-:S03]  /*0dc0*/  FADD R23, R5, R12 ;  /* 0x0000000c05177221 */ /* 0x010fc60000000000 */
[----:B------:R-:W2:Y:S04]  /*0dd0*/  LDL.128 R12, [R2+0x20] ;  /* 0x00002000020c7983 */ /* 0x000ea80000100c00 */
[----:B------:R-:W4:Y:S01]  /*0de0*/  LDG.E R5, desc[UR14][R28.64+0x20] ;  /* 0x0000200e1c057981 */ /* 0x000f22000c1e1900 */
[----:B-----5:R-:W-:Y:S01]  /*0df0*/  FADD R22, R6, R21 ;  /* 0x0000001506167221 */ /* 0x020fe20000000000 */
[----:B---3--:R-:W-:Y:S02]  /*0e00*/  FADD R11, R11, R16 ;  /* 0x000000100b0b7221 */ /* 0x008fe40000000000 */
[----:B------:R-:W3:Y:S01]  /*0e10*/  LDG.E R16, desc[UR14][R28.64+0x2c] ;  /* 0x00002c0e1c107981 */ /* 0x000ee2000c1e1900 */
[----:B------:R-:W-:-:S03]  /*0e20*/  FADD R21, R7, R26 ;  /* 0x0000001a07157221 */ /* 0x000fc60000000000 */
[----:B------:R-:W5:Y:S01]  /*0e30*/  LDG.E R26, desc[UR14][R28.64+0x3c] ;  /* 0x00003c0e1c1a7981 */ /* 0x000f62000c1e1900 */
[----:B------:R-:W-:-:S03]  /*0e40*/  FADD R10, R10, R17 ;  /* 0x000000110a0a7221 */ /* 0x000fc60000000000 */
[----:B------:R-:W5:Y:S01]  /*0e50*/  LDG.E R17, desc[UR14][R28.64+0x30] ;  /* 0x0000300e1c117981 */ /* 0x000f62000c1e1900 */
[----:B------:R-:W-:-:S03]  /*0e60*/  FADD R9, R9, R18 ;  /* 0x0000001209097221 */ /* 0x000fc60000000000 */
[----:B------:R-:W5:Y:S01]  /*0e70*/  LDG.E R18, desc[UR14][R28.64+0x34] ;  /* 0x0000340e1c127981 */ /* 0x000f62000c1e1900 */
[----:B------:R-:W-:-:S03]  /*0e80*/  FADD R8, R19, R8 ;  /* 0x0000000813087221 */ /* 0x000fc60000000000 */
[----:B------:R-:W5:Y:S01]  /*0e90*/  LDG.E R19, desc[UR14][R28.64+0x38] ;  /* 0x0000380e1c137981 */ /* 0x000f62000c1e1900 */
[----:B--2---:R-:W-:Y:S01]  /*0ea0*/  FADD R13, R13, R4 ;  /* 0x000000040d0d7221 */ /* 0x004fe20000000000 */
[----:B----4-:R-:W-:Y:S02]  /*0eb0*/  FADD R12, R5, R12 ;  /* 0x0000000c050c7221 */ /* 0x010fe40000000000 */
[----:B------:R-:W5:Y:S01]  /*0ec0*/  LDL.128 R4, [R2+0x30] ;  /* 0x0000300002047983 */ /* 0x000f620000100c00 */
[----:B---3--:R-:W-:Y:S01]  /*0ed0*/  FADD R15, R15, R16 ;  /* 0x000000100f0f7221 */ /* 0x008fe20000000000 */
[----:B------:R-:W-:Y:S01]  /*0ee0*/  FADD R14, R14, R25 ;  /* 0x000000190e0e7221 */ /* 0x000fe20000000000 */
[----:B------:R-:W-:Y:S02]  /*0ef0*/  FMNMX R8, RZ, R8, !PT ;  /* 0x00000008ff087209 */ /* 0x000fe40007800000 */
[----:B------:R-:W-:Y:S02]  /*0f00*/  FMNMX R9, RZ, R9, !PT ;  /* 0x00000009ff097209 */ /* 0x000fe40007800000 */
[----:B------:R-:W-:-:S02]  /*0f10*/  FMNMX R10, RZ, R10, !PT ;  /* 0x0000000aff0a7209 */ /* 0x000fc40007800000 */
[----:B------:R-:W-:Y:S02]  /*0f20*/  FMNMX R11, RZ, R11, !PT ;  /* 0x0000000bff0b7209 */ /* 0x000fe40007800000 */
[----:B------:R-:W-:Y:S02]  /*0f30*/  FMNMX R12, RZ, R12, !PT ;  /* 0x0000000cff0c7209 */ /* 0x000fe40007800000 */
[----:B------:R-:W-:Y:S02]  /*0f40*/  FMNMX R13, RZ, R13, !PT ;  /* 0x0000000dff0d7209 */ /* 0x000fe40007800000 */
[----:B------:R-:W-:Y:S02]  /*0f50*/  FMNMX R14, RZ, R14, !PT ;  /* 0x0000000eff0e7209 */ /* 0x000fe40007800000 */
[----:B------:R-:W-:Y:S01]  /*0f60*/  FMNMX R15, RZ, R15, !PT ;  /* 0x0000000fff0f7209 */ /* 0x000fe20007800000 */
[----:B------:R0:W-:Y:S01]  /*0f70*/  STL.128 [R2+0x10], R8 ;  /* 0x0000100802007387 */ /* 0x0001e20000100c00 */
[----:B------:R-:W-:-:S03]  /*0f80*/  IADD3 R3, PT, PT, R3, 0x10, RZ ;  /* 0x0000001003037810 */ /* 0x000fc60007ffe0ff */
[----:B------:R0:W-:Y:S01]  /*0f90*/  STL.128 [R2+0x20], R12 ;  /* 0x0000200c02007387 */ /* 0x0001e20000100c00 */
[----:B------:R-:W-:Y:S01]  /*0fa0*/  ISETP.NE.AND P0, PT, R3, R0, PT ;  /* 0x000000000300720c */ /* 0x000fe20003f05270 */
[----:B-----5:R-:W-:Y:S01]  /*0fb0*/  FADD R16, R17, R4 ;  /* 0x0000000411107221 */ /* 0x020fe20000000000 */
[----:B------:R-:W-:Y:S01]  /*0fc0*/  FADD R17, R5, R18 ;  /* 0x0000001205117221 */ /* 0x000fe20000000000 */
[----:B------:R-:W-:Y:S01]  /*0fd0*/  FADD R18, R6, R19 ;  /* 0x0000001306127221 */ /* 0x000fe20000000000 */
        /* <DEDUP_REMOVED lines=9> */
[----:B------:R0:W-:Y:S04]  /*1070*/  STL.128 [R2], R4 ;  /* 0x0000000402007387 */ /* 0x0001e80000100c00 */
[----:B------:R0:W-:Y:S01]  /*1080*/  STL.128 [R2+0x30], R16 ;  /* 0x0000301002007387 */ /* 0x0001e20000100c00 */
[----:B------:R-:W-:Y:S05]  /*1090*/  @P0 BRA `(.L_x_54) ;  /* 0xfffffffc00080947 */ /* 0x000fea000383ffff */
.L_x_53:
[----:B------:R-:W-:Y:S05]  /*10a0*/  BRA.U !UP1, `(.L_x_41) ;  /* 0x00000005096c7547 */ /* 0x000fea000b800000 */
[----:B------:R-:W-:Y:S02]  /*10b0*/  UISETP.GE.U32.AND UP0, UPT, UR6, 0x8, UPT ;  /* 0x000000080600788c */ /* 0x000fe4000bf06070 */
[----:B------:R-:W-:-:S04]  /*10c0*/  ULOP3.LUT UR4, UR7, 0x7, URZ, 0xc0, !UPT ;  /* 0x0000000707047892 */ /* 0x000fc8000f8ec0ff */
[----:B------:R-:W-:-:S03]  /*10d0*/  UISETP.NE.AND UP1, UPT, UR4, URZ, UPT ;  /* 0x000000ff0400728c */ /* 0x000fc6000bf25270 */
[----:B------:R-:W-:Y:S08]  /*10e0*/  BRA.U !UP0, `(.L_x_55) ;  /* 0x0000000108b07547 */ /* 0x000ff0000b800000 */
[----:B0-----:R-:W0:Y:S01]  /*10f0*/  LDC.64 R4, c[0x0][0x398] ;  /* 0x0000e600ff047b82 */ /* 0x001e220000000a00 */
[----:B------:R-:W-:-:S05]  /*1100*/  LEA R2, R0, UR10, 0x2 ;  /* 0x0000000a00027c11 */ /* 0x000fca000f8e10ff */
[----:B------:R-:W2:Y:S04]  /*1110*/  LDL R7, [R2] ;  /* 0x0000000002077983 */ /* 0x000ea80000100800 */
[----:B------:R-:W3:Y:S04]  /*1120*/  LDL R9, [R2+0x4] ;  /* 0x0000040002097983 */ /* 0x000ee80000100800 */
[----:B------:R-:W4:Y:S04]  /*1130*/  LDL R11, [R2+0x8] ;  /* 0x00000800020b7983 */ /* 0x000f280000100800 */
[----:B------:R-:W5:Y:S04]  /*1140*/  LDL R13, [R2+0xc] ;  /* 0x00000c00020d7983 */ /* 0x000f680000100800 */
[----:B------:R-:W5:Y:S01]  /*1150*/  LDL R15, [R2+0x10] ;  /* 0x00001000020f7983 */ /* 0x000f620000100800 */
[----:B0-----:R-:W-:-:S03]  /*1160*/  IMAD.WIDE.U32 R4, R0, 0x4, R4 ;  /* 0x0000000400047825 */ /* 0x001fc600078e0004 */
[----:B------:R-:W5:Y:S04]  /*1170*/  LDL R17, [R2+0x14] ;  /* 0x0000140002117983 */ /* 0x000f680000100800 */
[----:B------:R-:W2:Y:S04]  /*1180*/  LDG.E R6, desc[UR14][R4.64] ;  /* 0x0000000e04067981 */ /* 0x000ea8000c1e1900 */
[----:B------:R-:W3:Y:S04]  /*1190*/  LDG.E R8, desc[UR14][R4.64+0x4] ;  /* 0x0000040e04087981 */ /* 0x000ee8000c1e1900 */
[----:B------:R-:W4:Y:S04]  /*11a0*/  LDG.E R10, desc[UR14][R4.64+0x8] ;  /* 0x0000080e040a7981 */ /* 0x000f28000c1e1900 */
[----:B------:R-:W5:Y:S04]  /*11b0*/  LDG.E R12, desc[UR14][R4.64+0xc] ;  /* 0x00000c0e040c7981 */ /* 0x000f68000c1e1900 */
[----:B------:R-:W5:Y:S04]  /*11c0*/  LDG.E R14, desc[UR14][R4.64+0x10] ;  /* 0x0000100e040e7981 */ /* 0x000f68000c1e1900 */
[----:B------:R-:W5:Y:S04]  /*11d0*/  LDG.E R16, desc[UR14][R4.64+0x14] ;  /* 0x0000140e04107981 */ /* 0x000f68000c1e1900 */
[----:B------:R-:W5:Y:S04]  /*11e0*/  LDG.E R3, desc[UR14][R4.64+0x18] ;  /* 0x0000180e04037981 */ /* 0x000f68000c1e1900 */
[----:B------:R0:W5:Y:S04]  /*11f0*/  LDG.E R19, desc[UR14][R4.64+0x1c] ;  /* 0x00001c0e04137981 */ /* 0x000168000c1e1900 */
[----:B------:R-:W5:Y:S04]  /*1200*/  LDL R18, [R2+0x18] ;  /* 0x0000180002127983 */ /* 0x000f680000100800 */
[----:B------:R-:W5:Y:S01]  /*1210*/  LDL R22, [R2+0x1c] ;  /* 0x00001c0002167983 */ /* 0x000f620000100800 */
[----:B------:R-:W-:Y:S01]  /*1220*/  IADD3 R0, PT, PT, R0, 0x8, RZ ;  /* 0x0000000800007810 */ /* 0x000fe20007ffe0ff */
[----:B--2---:R-:W-:Y:S01]  /*1230*/  FADD R6, R6, R7 ;  /* 0x0000000706067221 */ /* 0x004fe20000000000 */
[----:B---3--:R-:W-:-:S04]  /*1240*/  FADD R8, R8, R9 ;  /* 0x0000000908087221 */ /* 0x008fc80000000000 */
[----:B------:R-:W-:Y:S01]  /*1250*/  FMNMX R7, RZ, R6, !PT ;  /* 0x00000006ff077209 */ /* 0x000fe20007800000 */
[----:B----4-:R-:W-:Y:S01]  /*1260*/  FADD R10, R10, R11 ;  /* 0x0000000b0a0a7221 */ /* 0x010fe20000000000 */
[----:B-----5:R-:W-:Y:S01]  /*1270*/  FADD R12, R12, R13 ;  /* 0x0000000d0c0c7221 */ /* 0x020fe20000000000 */
[----:B------:R-:W-:Y:S01]  /*1280*/  FADD R14, R14, R15 ;  /* 0x0000000f0e0e7221 */ /* 0x000fe20000000000 */
[----:B------:R-:W-:Y:S01]  /*1290*/  FADD R16, R16, R17 ;  /* 0x0000001110107221 */ /* 0x000fe20000000000 */
[----:B------:R1:W-:Y:S01]  /*12a0*/  STL [R2], R7 ;  /* 0x0000000702007387 */ /* 0x0003e20000100800 */
[----:B------:R-:W-:Y:S02]  /*12b0*/  FMNMX R9, RZ, R8, !PT ;  /* 0x00000008ff097209 */ /* 0x000fe40007800000 */
[----:B0-----:R-:W-:Y:S02]  /*12c0*/  FMNMX R5, RZ, R10, !PT ;  /* 0x0000000aff057209 */ /* 0x001fe40007800000 */
[----:B------:R-:W-:Y:S01]  /*12d0*/  FMNMX R11, RZ, R14, !PT ;  /* 0x0000000eff0b7209 */ /* 0x000fe20007800000 */
[----:B------:R-:W-:Y:S01]  /*12e0*/  FADD R18, R3, R18 ;  /* 0x0000001203127221 */ /* 0x000fe20000000000 */
[----:B------:R-:W-:Y:S01]  /*12f0*/  FADD R19, R19, R22 ;  /* 0x0000001613137221 */ /* 0x000fe20000000000 */
[----:B------:R-:W-:-:S02]  /*1300*/  FMNMX R3, RZ, R12, !PT ;  /* 0x0000000cff037209 */ /* 0x000fc40007800000 */
[----:B------:R-:W-:Y:S02]  /*1310*/  FMNMX R13, RZ, R16, !PT ;  /* 0x00000010ff0d7209 */ /* 0x000fe40007800000 */
[----:B-1----:R-:W-:Y:S02]  /*1320*/  FMNMX R7, RZ, R18, !PT ;  /* 0x00000012ff077209 */ /* 0x002fe40007800000 */
[----:B------:R-:W-:Y:S01]  /*1330*/  FMNMX R19, RZ, R19, !PT ;  /* 0x00000013ff137209 */ /* 0x000fe20007800000 */
[----:B------:R1:W-:Y:S04]  /*1340*/  STL [R2+0x4], R9 ;  /* 0x0000040902007387 */ /* 0x0003e80000100800 */
[----:B------:R1:W-:Y:S04]  /*1350*/  STL [R2+0x8], R5 ;  /* 0x0000080502007387 */ /* 0x0003e80000100800 */
[----:B------:R1:W-:Y:S04]  /*1360*/  STL [R2+0xc], R3 ;  /* 0x00000c0302007387 */ /* 0x0003e80000100800 */
[----:B------:R1:W-:Y:S04]  /*1370*/  STL [R2+0x10], R11 ;  /* 0x0000100b02007387 */ /* 0x0003e80000100800 */
[----:B------:R1:W-:Y:S04]  /*1380*/  STL [R2+0x14], R13 ;  /* 0x0000140d02007387 */ /* 0x0003e80000100800 */
[----:B------:R1:W-:Y:S04]  /*1390*/  STL [R2+0x18], R7 ;  /* 0x0000180702007387 */ /* 0x0003e80000100800 */
[----:B------:R1:W-:Y:S02]  /*13a0*/  STL [R2+0x1c], R19 ;  /* 0x00001c1302007387 */ /* 0x0003e40000100800 */
.L_x_55:
[----:B------:R-:W-:Y:S05]  /*13b0*/  BRA.U !UP1, `(.L_x_41) ;  /* 0x0000000109a87547 */ /* 0x000fea000b800000 */
[----:B------:R-:W-:Y:S02]  /*13c0*/  UISETP.GE.U32.AND UP0, UPT, UR4, 0x4, UPT ;  /* 0x000000040400788c */ /* 0x000fe4000bf06070 */
[----:B------:R-:W-:-:S04]  /*13d0*/  ULOP3.LUT UR5, UR7, 0x3, URZ, 0xc0, !UPT ;  /* 0x0000000307057892 */ /* 0x000fc8000f8ec0ff */
[----:B------:R-:W-:-:S03]  /*13e0*/  UISETP.NE.AND UP1, UPT, UR5, URZ, UPT ;  /* 0x000000ff0500728c */ /* 0x000fc6000bf25270 */
[----:B------:R-:W-:Y:S08]  /*13f0*/  BRA.U !UP0, `(.L_x_56) ;  /* 0x0000000108607547 */ /* 0x000ff0000b800000 */
[----:B01----:R-:W0:Y:S01]  /*1400*/  LDC.64 R2, c[0x0][0x398] ;  /* 0x0000e600ff027b82 */ /* 0x003e220000000a00 */
[----:B------:R-:W-:-:S05]  /*1410*/  LEA R8, R0, UR10, 0x2 ;  /* 0x0000000a00087c11 */ /* 0x000fca000f8e10ff */
[----:B------:R-:W2:Y:S04]  /*1420*/  LDL R4, [R8] ;  /* 0x0000000008047983 */ /* 0x000ea80000100800 */
[----:B------:R-:W3:Y:S04]  /*1430*/  LDL R5, [R8+0x4] ;  /* 0x0000040008057983 */ /* 0x000ee80000100800 */
[----:B------:R-:W4:Y:S04]  /*1440*/  LDL R6, [R8+0x8] ;  /* 0x0000080008067983 */ /* 0x000f280000100800 */
[----:B------:R-:W5:Y:S01]  /*1450*/  LDL R7, [R8+0xc] ;  /* 0x00000c0008077983 */ /* 0x000f620000100800 */
[----:B0-----:R-:W-:-:S05]  /*1460*/  IMAD.WIDE.U32 R2, R0, 0x4, R2 ;  /* 0x0000000400027825 */ /* 0x001fca00078e0002 */
[----:B------:R-:W2:Y:S04]  /*1470*/  LDG.E R9, desc[UR14][R2.64] ;  /* 0x0000000e02097981 */ /* 0x000ea8000c1e1900 */
[----:B------:R-:W3:Y:S04]  /*1480*/  LDG.E R10, desc[UR14][R2.64+0x4] ;  /* 0x0000040e020a7981 */ /* 0x000ee8000c1e1900 */
[----:B------:R-:W4:Y:S04]  /*1490*/  LDG.E R11, desc[UR14][R2.64+0x8] ;  /* 0x0000080e020b7981 */ /* 0x000f28000c1e1900 */
[----:B------:R-:W5:Y:S01]  /*14a0*/  LDG.E R12, desc[UR14][R2.64+0xc] ;  /* 0x00000c0e020c7981 */ /* 0x000f62000c1e1900 */
[----:B------:R-:W-:Y:S01]  /*14b0*/  IADD3 R0, PT, PT, R0, 0x4, RZ ;  /* 0x0000000400007810 */ /* 0x000fe20007ffe0ff */
[----:B--2---:R-:W-:Y:S01]  /*14c0*/  FADD R4, R9, R4 ;  /* 0x0000000409047221 */ /* 0x004fe20000000000 */
[----:B---3--:R-:W-:Y:S01]  /*14d0*/  FADD R5, R10, R5 ;  /* 0x000000050a057221 */ /* 0x008fe20000000000 */
[----:B----4-:R-:W-:Y:S01]  /*14e0*/  FADD R6, R11, R6 ;  /* 0x000000060b067221 */ /* 0x010fe20000000000 */
[----:B-----5:R-:W-:-:S02]  /*14f0*/  FADD R7, R12, R7 ;  /* 0x000000070c077221 */ /* 0x020fc40000000000 */
[----:B------:R-:W-:Y:S02]  /*1500*/  FMNMX R4, RZ, R4, !PT ;  /* 0x00000004ff047209 */ /* 0x000fe40007800000 */
[----:B------:R-:W-:Y:S02]  /*1510*/  FMNMX R5, RZ, R5, !PT ;  /* 0x00000005ff057209 */ /* 0x000fe40007800000 */
[----:B------:R-:W-:Y:S02]  /*1520*/  FMNMX R6, RZ, R6, !PT ;  /* 0x00000006ff067209 */ /* 0x000fe40007800000 */
[----:B------:R-:W-:Y:S01]  /*1530*/  FMNMX R7, RZ, R7, !PT ;  /* 0x00000007ff077209 */ /* 0x000fe20007800000 */
[----:B------:R2:W-:Y:S04]  /*1540*/  STL [R8], R4 ;  /* 0x0000000408007387 */ /* 0x0005e80000100800 */
[----:B------:R2:W-:Y:S04]  /*1550*/  STL [R8+0x4], R5 ;  /* 0x0000040508007387 */ /* 0x0005e80000100800 */
[----:B------:R2:W-:Y:S04]  /*1560*/  STL [R8+0x8], R6 ;  /* 0x0000080608007387 */ /* 0x0005e80000100800 */
[----:B------:R2:W-:Y:S02]  /*1570*/  STL [R8+0xc], R7 ;  /* 0x00000c0708007387 */ /* 0x0005e40000100800 */
.L_x_56:
[----:B------:R-:W-:Y:S05]  /*1580*/  BRA.U !UP1, `(.L_x_41) ;  /* 0x0000000109347547 */ /* 0x000fea000b800000 */
[----:B012---:R-:W0:Y:S01]  /*1590*/  LDC.64 R4, c[0x0][0x398] ;  /* 0x0000e600ff047b82 */ /* 0x007e220000000a00 */
[----:B------:R-:W-:-:S05]  /*15a0*/  UMOV UR4, URZ ;  /* 0x000000ff00047c82 */ /* 0x000fca0008000000 */
.L_x_57:
[C---:B0-----:R-:W-:Y:S01]  /*15b0*/  IMAD.WIDE.U32 R2, R0.reuse, 0x4, R4 ;  /* 0x0000000400027825 */ /* 0x041fe200078e0004 */
[----:B---3--:R-:W-:-:S05]  /*15c0*/  LEA R6, R0, UR10, 0x2 ;  /* 0x0000000a00067c11 */ /* 0x008fca000f8e10ff */
[----:B------:R-:W2:Y:S04]  /*15d0*/  LDG.E R2, desc[UR14][R2.64] ;  /* 0x0000000e02027981 */ /* 0x000ea8000c1e1900 */
[----:B------:R-:W2:Y:S01]  /*15e0*/  LDL R7, [R6] ;  /* 0x0000000006077983 */ /* 0x000ea20000100800 */
[----:B------:R-:W-:Y:S01]  /*15f0*/  UIADD3 UR4, UPT, UPT, UR4, 0x1, URZ ;  /* 0x0000000104047890 */ /* 0x000fe2000fffe0ff */
[----:B------:R-:W-:-:S03]  /*1600*/  IADD3 R0, PT, PT, R0, 0x1, RZ ;  /* 0x0000000100007810 */ /* 0x000fc60007ffe0ff */
[----:B------:R-:W-:Y:S01]  /*1610*/  UISETP.NE.AND UP0, UPT, UR4, UR5, UPT ;  /* 0x000000050400728c */ /* 0x000fe2000bf05270 */
[----:B--2---:R-:W-:-:S05]  /*1620*/  FADD R7, R2, R7 ;  /* 0x0000000702077221 */ /* 0x004fca0000000000 */
[----:B------:R-:W-:-:S05]  /*1630*/  FMNMX R7, RZ, R7, !PT ;  /* 0x00000007ff077209 */ /* 0x000fca0007800000 */
[----:B------:R3:W-:Y:S01]  /*1640*/  STL [R6], R7 ;  /* 0x0000000706007387 */ /* 0x0007e20000100800 */
[----:B------:R-:W-:Y:S05]  /*1650*/  BRA.U UP0, `(.L_x_57) ;  /* 0xfffffffd00d47547 */ /* 0x000fea000b83ffff */
.L_x_41:
[----:B-1----:R-:W1:Y:S02]  /*1660*/  LDC R3, c[0x0][0x3c0] ;  /* 0x0000f000ff037b82 */ /* 0x002e640000000800 */
[----:B-1----:R-:W-:-:S13]  /*1670*/  ISETP.GE.AND P0, PT, R3, 0x1, PT ;  /* 0x000000010300780c */ /* 0x002fda0003f06270 */
[----:B------:R-:W-:Y:S05]  /*1680*/  @!P0 EXIT ;  /* 0x000000000000894d */ /* 0x000fea0003800000 */
[----:B------:R-:W-:-:S09]  /*1690*/  UISETP.GE.AND UP0, UPT, UR7, 0x1, UPT ;  /* 0x000000010700788c */ /* 0x000fd2000bf06270 */
[----:B------:R-:W-:Y:S05]  /*16a0*/  BRA.U !UP0, `(.L_x_58) ;  /* 0x0000002908987547 */ /* 0x000fea000b800000 */
[----:B------:R-:W1:Y:S02]  /*16b0*/  LDCU UR4, c[0x0][0x3c8] ;  /* 0x00007900ff0477ac */ /* 0x000e640008000800 */
[----:B-1----:R-:W-:-:S09]  /*16c0*/  UISETP.GE.AND UP0, UPT, UR4, 0x1, UPT ;  /* 0x000000010400788c */ /* 0x002fd2000bf06270 */
[----:B------:R-:W-:Y:S05]  /*16d0*/  BRA.U !UP0, `(.L_x_59) ;  /* 0x00000019089c7547 */ /* 0x000fea000b800000 */
[----:B0-2---:R-:W0:Y:S02]  /*16e0*/  LDC R4, c[0x0][0x3bc] ;  /* 0x0000ef00ff047b82 */ /* 0x005e240000000800 */
[----:B0-----:R-:W-:-:S13]  /*16f0*/  ISETP.GE.AND P0, PT, R4, 0x1, PT ;  /* 0x000000010400780c */ /* 0x001fda0003f06270 */
[----:B------:R-:W-:Y:S05]  /*1700*/  @!P0 BRA `(.L_x_60) ;  /* 0x0000001400288947 */ /* 0x000fea0003800000 */
[----:B------:R-:W-:Y:S01]  /*1710*/  LOP3.LUT R0, R4, 0xf, RZ, 0xc0, !PT ;  /* 0x0000000f04007812 */ /* 0x000fe200078ec0ff */
[----:B----4-:R-:W-:Y:S01]  /*1720*/  IMAD R5, R20, UR4, RZ ;  /* 0x0000000414057c24 */ /* 0x010fe2000f8e02ff */
[C---:B------:R-:W-:Y:S01]  /*1730*/  LOP3.LUT R2, R4.reuse, 0x7, RZ, 0xc0, !PT ;  /* 0x0000000704027812 */ /* 0x040fe200078ec0ff */
[----:B------:R-:W-:Y:S01]  /*1740*/  USHF.L.U32 UR7, UR7, 0x3, URZ ;  /* 0x0000000307077899 */ /* 0x000fe200080006ff */
[C---:B------:R-:W-:Y:S01]  /*1750*/  LOP3.LUT R3, R4.reuse, 0x7ffffff0, RZ, 0xc0, !PT ;  /* 0x7ffffff004037812 */ /* 0x040fe200078ec0ff */
[----:B------:R-:W-:Y:S01]  /*1760*/  UMOV UR4, URZ ;  /* 0x000000ff00047c82 */ /* 0x000fe20008000000 */
[----:B------:R-:W-:-:S09]  /*1770*/  LOP3.LUT R4, R4, 0x3, RZ, 0xc0, !PT ;  /* 0x0000000304047812 */ /* 0x000fd200078ec0ff */
.L_x_71:
[----:B------:R-:W-:Y:S01]  /*1780*/  HFMA2 R10, -RZ, RZ, 0, 0 ;  /* 0x00000000ff0a7431 */ /* 0x000fe200000001ff */
[----:B0-----:R-:W-:-:S06]  /*1790*/  UMOV UR5, URZ ;  /* 0x000000ff00057c82 */ /* 0x001fcc0008000000 */
.L_x_70:
[----:B------:R-:W0:Y:S01]  /*17a0*/  LDCU UR11, c[0x0][0x3c8] ;  /* 0x00007900ff0b77ac */ /* 0x000e220008000800 */
[----:B---3--:R-:W-:Y:S01]  /*17b0*/  MOV R7, RZ ;  /* 0x000000ff00077202 */ /* 0x008fe20000000f00 */
[----:B------:R-:W-:Y:S01]  /*17c0*/  UMOV UR6, URZ ;  /* 0x000000ff00067c82 */ /* 0x000fe20008000000 */
[----:B0-----:R-:W-:-:S09]  /*17d0*/  UISETP.GE.U32.AND UP0, UPT, UR11, 0x8, UPT ;  /* 0x000000080b00788c */ /* 0x001fd2000bf06070 */
[----:B------:R-:W-:Y:S05]  /*17e0*/  BRA.U !UP0, `(.L_x_61) ;  /* 0x0000000508307547 */ /* 0x000fea000b800000 */
[----:B------:R-:W0:Y:S01]  /*17f0*/  LDCU UR8, c[0x0][0x3c4] ;  /* 0x00007880ff0877ac */ /* 0x000e220008000800 */
[----:B------:R-:W-:Y:S01]  /*1800*/  HFMA2 R7, -RZ, RZ, 0, 0 ;  /* 0x00000000ff077431 */ /* 0x000fe200000001ff */
[----:B------:R-:W-:Y:S01]  /*1810*/  MOV R6, R5 ;  /* 0x0000000500067202 */ /* 0x000fe20000000f00 */
[----:B------:R-:W1:Y:S01]  /*1820*/  LDCU.64 UR24, c[0x0][0x3a0] ;  /* 0x00007400ff1877ac */ /* 0x000e620008000a00 */
[----:B------:R-:W-:-:S04]  /*1830*/  ULOP3.LUT UR6, UR11, 0x7ffffff8, URZ, 0xc0, !UPT ;  /* 0x7ffffff80b067892 */ /* 0x000fc8000f8ec0ff */
[----:B------:R-:W-:Y:S02]  /*1840*/  UIADD3 UR6, UPT, UPT, -UR6, URZ, URZ ;  /* 0x000000ff06067290 */ /* 0x000fe4000fffe1ff */
[----:B0-----:R-:W-:Y:S02]  /*1850*/  UIADD3 UR9, UPT, UPT, UR5, UR8, URZ ;  /* 0x0000000805097290 */ /* 0x001fe4000fffe0ff */
[----:B------:R-:W-:Y:S02]  /*1860*/  ULEA UR10, UR8, UR5, 0x1 ;  /* 0x00000005080a7291 */ /* 0x000fe4000f8e08ff */
[----:B------:R-:W-:Y:S02]  /*1870*/  UIMAD UR12, UR8, 0x3, UR5 ;  /* 0x00000003080c78a4 */ /* 0x000fe4000f8e0205 */
[----:B------:R-:W-:Y:S02]  /*1880*/  ULEA UR13, UR8, UR5, 0x2 ;  /* 0x00000005080d7291 */ /* 0x000fe4000f8e10ff */
[----:B------:R-:W-:-:S02]  /*1890*/  UIMAD UR16, UR8, 0x5, UR5 ;  /* 0x00000005081078a4 */ /* 0x000fc4000f8e0205 */
[----:B------:R-:W-:Y:S02]  /*18a0*/  UIMAD UR17, UR8, 0x6, UR5 ;  /* 0x00000006081178a4 */ /* 0x000fe4000f8e0205 */
[----:B------:R-:W-:Y:S02]  /*18b0*/  UIMAD UR8, UR8, 0x7, UR5 ;  /* 0x00000007080878a4 */ /* 0x000fe4000f8e0205 */
[----:B-1----:R-:W-:-:S12]  /*18c0*/  UIMAD.WIDE.U32 UR18, UR5, 0x4, UR24 ;  /* 0x00000004051278a5 */ /* 0x002fd8000f8e0018 */
.L_x_62:
[----:B------:R-:W0:Y:S01]  /*18d0*/  LDC.64 R8, c[0x0][0x388] ;  /* 0x0000e200ff087b82 */ /* 0x000e220000000a00 */
[----:B------:R-:W-:Y:S01]  /*18e0*/  UIMAD.WIDE.U32 UR20, UR9, 0x4, UR24 ;  /* 0x00000004091478a5 */ /* 0x000fe2000f8e0018 */
[----:B------:R-:W-:Y:S01]  /*18f0*/  MOV R22, UR18 ;  /* 0x0000001200167c02 */ /* 0x000fe20008000f00 */
[----:B------:R-:W-:Y:S01]  /*1900*/  UIMAD.WIDE.U32 UR22, UR10, 0x4, UR24 ;  /* 0x000000040a1678a5 */ /* 0x000fe2000f8e0018 */
[----:B------:R-:W-:-:S03]  /*1910*/  MOV R23, UR19 ;  /* 0x0000001300177c02 */ /* 0x000fc60008000f00 */
[----:B------:R-:W-:Y:S02]  /*1920*/  MOV R16, UR20 ;  /* 0x0000001400107c02 */ /* 0x000fe40008000f00 */
[----:B------:R-:W-:Y:S01]  /*1930*/  MOV R17, UR21 ;  /* 0x0000001500117c02 */ /* 0x000fe20008000f00 */
[----:B------:R-:W2:Y:S01]  /*1940*/  LDG.E R22, desc[UR14][R22.64] ;  /* 0x0000000e16167981 */ /* 0x000ea2000c1e1900 */
[----:B------:R-:W-:Y:S01]  /*1950*/  UIMAD.WIDE.U32 UR20, UR12, 0x4, UR24 ;  /* 0x000000040c1478a5 */ /* 0x000fe2000f8e0018 */
[----:B------:R-:W-:Y:S02]  /*1960*/  MOV R18, UR22 ;  /* 0x0000001600127c02 */ /* 0x000fe40008000f00 */
[----:B------:R-:W-:Y:S01]  /*1970*/  MOV R19, UR23 ;  /* 0x0000001700137c02 */ /* 0x000fe20008000f00 */
[----:B------:R1:W3:Y:S01]  /*1980*/  LDG.E R11, desc[UR14][R16.64] ;  /* 0x0000000e100b7981 */ /* 0x0002e2000c1e1900 */
[----:B0-----:R-:W-:Y:S01]  /*1990*/  IMAD.WIDE R8, R6, 0x4, R8 ;  /* 0x0000000406087825 */ /* 0x001fe200078e0208 */
[----:B------:R-:W-:Y:S01]  /*19a0*/  UIMAD.WIDE.U32 UR22, UR13, 0x4, UR24 ;  /* 0x000000040d1678a5 */ /* 0x000fe2000f8e0018 */
[----:B------:R-:W-:Y:S01]  /*19b0*/  MOV R12, UR20 ;  /* 0x00000014000c7c02 */ /* 0x000fe20008000f00 */
[----:B------:R0:W4:Y:S04]  /*19c0*/  LDG.E R28, desc[UR14][R18.64] ;  /* 0x0000000e121c7981 */ /* 0x000128000c1e1900 */
[----:B------:R-:W2:Y:S01]  /*19d0*/  LDG.E R24, desc[UR14][R8.64] ;  /* 0x0000000e08187981 */ /* 0x000ea2000c1e1900 */
[----:B------:R-:W-:-:S03]  /*19e0*/  MOV R13, UR21 ;  /* 0x00000015000d7c02 */ /* 0x000fc60008000f00 */
[----:B------:R-:W3:Y:S01]  /*19f0*/  LDG.E R26, desc[UR14][R8.64+0x4] ;  /* 0x0000040e081a7981 */ /* 0x000ee2000c1e1900 */
[----:B------:R-:W-:Y:S01]  /*1a00*/  UIMAD.WIDE.U32 UR20, UR16, 0x4, UR24 ;  /* 0x00000004101478a5 */ /* 0x000fe2000f8e0018 */
[----:B------:R-:W-:Y:S02]  /*1a10*/  MOV R14, UR22 ;  /* 0x00000016000e7c02 */ /* 0x000fe40008000f00 */
[----:B------:R-:W4:Y:S01]  /*1a20*/  LDG.E R21, desc[UR14][R8.64+0x8] ;  /* 0x0000080e08157981 */ /* 0x000f22000c1e1900 */
[----:B------:R-:W-:Y:S01]  /*1a30*/  MOV R15, UR23 ;  /* 0x00000017000f7c02 */ /* 0x000fe20008000f00 */
[----:B------:R-:W-:Y:S02]  /*1a40*/  UIMAD.WIDE.U32 UR22, UR17, 0x4, UR24 ;  /* 0x00000004111678a5 */ /* 0x000fe4000f8e0018 */
[----:B------:R5:W4:Y:S01]  /*1a50*/  LDG.E R25, desc[UR14][R12.64] ;  /* 0x0000000e0c197981 */ /* 0x000b22000c1e1900 */
[----:B-1----:R-:W-:-:S03]  /*1a60*/  MOV R16, UR20 ;  /* 0x0000001400107c02 */ /* 0x002fc60008000f00 */
[----:B------:R-:W4:Y:S01]  /*1a70*/  LDG.E R23, desc[UR14][R8.64+0xc] ;  /* 0x00000c0e08177981 */ /* 0x000f22000c1e1900 */
[----:B------:R-:W-:Y:S01]  /*1a80*/  MOV R17, UR21 ;  /* 0x0000001500117c02 */ /* 0x000fe20008000f00 */
[----:B------:R-:W-:Y:S02]  /*1a90*/  UIMAD.WIDE.U32 UR20, UR8, 0x4, UR24 ;  /* 0x00000004081478a5 */ /* 0x000fe4000f8e0018 */
[----:B------:R-:W4:Y:S01]  /*1aa0*/  LDG.E R14, desc[UR14][R14.64] ;  /* 0x0000000e0e0e7981 */ /* 0x000f22000c1e1900 */
[----:B0-----:R-:W-:-:S03]  /*1ab0*/  MOV R18, UR22 ;  /* 0x0000001600127c02 */ /* 0x001fc60008000f00 */
[----:B------:R-:W4:Y:S01]  /*1ac0*/  LDG.E R27, desc[UR14][R8.64+0x10] ;  /* 0x0000100e081b7981 */ /* 0x000f22000c1e1900 */
[----:B------:R-:W-:-:S03]  /*1ad0*/  MOV R19, UR23 ;  /* 0x0000001700137c02 */ /* 0x000fc60008000f00 */
[----:B------:R-:W4:Y:S01]  /*1ae0*/  LDG.E R16, desc[UR14][R16.64] ;  /* 0x0000000e10107981 */ /* 0x000f22000c1e1900 */
[----:B-----5:R-:W-:-:S03]  /*1af0*/  MOV R12, UR20 ;  /* 0x00000014000c7c02 */ /* 0x020fc60008000f00 */
[----:B------:R-:W5:Y:S01]  /*1b00*/  LDG.E R15, desc[UR14][R8.64+0x14] ;  /* 0x0000140e080f7981 */ /* 0x000f62000c1e1900 */
[----:B------:R-:W-:-:S03]  /*1b10*/  MOV R13, UR21 ;  /* 0x00000015000d7c02 */ /* 0x000fc60008000f00 */
[----:B------:R-:W5:Y:S04]  /*1b20*/  LDG.E R29, desc[UR14][R8.64+0x18] ;  /* 0x0000180e081d7981 */ /* 0x000f68000c1e1900 */
[----:B------:R-:W5:Y:S04]  /*1b30*/  LDG.E R18, desc[UR14][R18.64] ;  /* 0x0000000e12127981 */ /* 0x000f68000c1e1900 */
[----:B------:R-:W5:Y:S04]  /*1b40*/  LDG.E R17, desc[UR14][R8.64+0x1c] ;  /* 0x00001c0e08117981 */ /* 0x000f68000c1e1900 */
[----:B------:R-:W5:Y:S01]  /*1b50*/  LDG.E R12, desc[UR14][R12.64] ;  /* 0x0000000e0c0c7981 */ /* 0x000f62000c1e1900 */
[----:B------:R-:W-:-:S04]  /*1b60*/  UIADD3 UR6, UPT, UPT, UR6, 0x8, URZ ;  /* 0x0000000806067890 */ /* 0x000fc8000fffe0ff */
[----:B------:R-:W-:Y:S01]  /*1b70*/  UISETP.NE.AND UP0, UPT, UR6, URZ, UPT ;  /* 0x000000ff0600728c */ /* 0x000fe2000bf05270 */
[----:B------:R-:W-:Y:S01]  /*1b80*/  IADD3 R6, PT, PT, R6, 0x8, RZ ;  /* 0x0000000806067810 */ /* 0x000fe20007ffe0ff */
[----:B------:R-:W-:Y:S02]  /*1b90*/  UIADD3 UR9, UPT, UPT, UR7, UR9, URZ ;  /* 0x0000000907097290 */ /* 0x000fe4000fffe0ff */
[----:B------:R-:W-:Y:S02]  /*1ba0*/  UIADD3 UR10, UPT, UPT, UR7, UR10, URZ ;  /* 0x0000000a070a7290 */ /* 0x000fe4000fffe0ff */
[----:B------:R-:W-:Y:S02]  /*1bb0*/  UIADD3 UR12, UPT, UPT, UR7, UR12, URZ ;  /* 0x0000000c070c7290 */ /* 0x000fe4000fffe0ff */
[----:B------:R-:W-:Y:S02]  /*1bc0*/  UIADD3 UR13, UPT, UPT, UR7, UR13, URZ ;  /* 0x0000000d070d7290 */ /* 0x000fe4000fffe0ff */
[----:B------:R-:W-:-:S02]  /*1bd0*/  UIADD3 UR16, UPT, UPT, UR7, UR16, URZ ;  /* 0x0000001007107290 */ /* 0x000fc4000fffe0ff */
[----:B------:R-:W-:Y:S02]  /*1be0*/  UIADD3 UR17, UPT, UPT, UR7, UR17, URZ ;  /* 0x0000001107117290 */ /* 0x000fe4000fffe0ff */
[----:B------:R-:W-:Y:S02]  /*1bf0*/  UIADD3 UR8, UPT, UPT, UR7, UR8, URZ ;  /* 0x0000000807087290 */ /* 0x000fe4000fffe0ff */
[----:B------:R-:W-:Y:S01]  /*1c00*/  UIMAD.WIDE.U32 UR18, UR7, 0x4, UR18 ;  /* 0x00000004071278a5 */ /* 0x000fe2000f8e0012 */
[----:B--2---:R-:W-:-:S04]  /*1c10*/  FFMA R7, R24, R22, R7 ;  /* 0x0000001618077223 */ /* 0x004fc80000000007 */
[----:B---3--:R-:W-:-:S04]  /*1c20*/  FFMA R26, R26, R11, R7 ;  /* 0x0000000b1a1a7223 */ /* 0x008fc80000000007 */
[----:B----4-:R-:W-:-:S04]  /*1c30*/  FFMA R26, R21, R28, R26 ;  /* 0x0000001c151a7223 */ /* 0x010fc8000000001a */
[----:B------:R-:W-:-:S04]  /*1c40*/  FFMA R26, R23, R25, R26 ;  /* 0x00000019171a7223 */ /* 0x000fc8000000001a */
[----:B------:R-:W-:-:S04]  /*1c50*/  FFMA R14, R27, R14, R26 ;  /* 0x0000000e1b0e7223 */ /* 0x000fc8000000001a */
[----:B-----5:R-:W-:-:S04]  /*1c60*/  FFMA R14, R15, R16, R14 ;  /* 0x000000100f0e7223 */ /* 0x020fc8000000000e */
[----:B------:R-:W-:-:S04]  /*1c70*/  FFMA R14, R29, R18, R14 ;  /* 0x000000121d0e7223 */ /* 0x000fc8000000000e */
[----:B------:R-:W-:Y:S01]  /*1c80*/  FFMA R7, R17, R12, R14 ;  /* 0x0000000c11077223 */ /* 0x000fe2000000000e */
[----:B------:R-:W-:Y:S06]  /*1c90*/  BRA.U UP0, `(.L_x_62) ;  /* 0xfffffffd000c7547 */ /* 0x000fec000b83ffff */
[----:B------:R-:W-:-:S12]  /*1ca0*/  ULOP3.LUT UR6, UR11, 0x7ffffff8, URZ, 0xc0, !UPT ;  /* 0x7ffffff80b067892 */ /* 0x000fd8000f8ec0ff */
.L_x_61:
[----:B------:R-:W0:Y:S02]  /*1cb0*/  LDCU UR8, c[0x0][0x3c8] ;  /* 0x00007900ff0877ac */ /* 0x000e240008000800 */
[----:B0-----:R-:W-:-:S04]  /*1cc0*/  ULOP3.LUT UR8, UR8, 0x7, URZ, 0xc0, !UPT ;  /* 0x0000000708087892 */ /* 0x001fc8000f8ec0ff */
[----:B------:R-:W-:-:S09]  /*1cd0*/  UISETP.NE.AND UP0, UPT, UR8, URZ, UPT ;  /* 0x000000ff0800728c */ /* 0x000fd2000bf05270 */
[----:B------:R-:W-:Y:S05]  /*1ce0*/  BRA.U !UP0, `(.L_x_63) ;  /* 0x0000000508407547 */ /* 0x000fea000b800000 */
[----:B------:R-:W-:Y:S02]  /*1cf0*/  UIADD3 UR8, UPT, UPT, UR8, -0x1, URZ ;  /* 0xffffffff08087890 */ /* 0x000fe4000fffe0ff */
[----:B------:R-:W-:Y:S02]  /*1d00*/  ULOP3.LUT UP0, UR13, UR11, 0x3, URZ, 0xc0, !UPT ;  /* 0x000000030b0d7892 */ /* 0x000fe4000f80c0ff */
[----:B------:R-:W-:-:S09]  /*1d10*/  UISETP.GE.U32.AND UP1, UPT, UR8, 0x3, UPT ;  /* 0x000000030800788c */ /* 0x000fd2000bf26070 */
[----:B------:R-:W-:Y:S05]  /*1d20*/  BRA.U !UP1, `(.L_x_64) ;  /* 0x0000000109887547 */ /* 0x000fea000b800000 */
[----:B------:R-:W0:Y:S01]  /*1d30*/  LDCU UR12, c[0x0][0x3c4] ;  /* 0x00007880ff0c77ac */ /* 0x000e220008000800 */
[----:B------:R-:W1:Y:S01]  /*1d40*/  LDC.64 R8, c[0x0][0x388] ;  /* 0x0000e200ff087b82 */ /* 0x000e620000000a00 */
[----:B------:R-:W-:Y:S01]  /*1d50*/  IADD3 R11, PT, PT, R5, UR6, RZ ;  /* 0x00000006050b7c10 */ /* 0x000fe2000fffe0ff */
[----:B------:R-:W2:Y:S01]  /*1d60*/  LDCU.64 UR8, c[0x0][0x3a0] ;  /* 0x00007400ff0877ac */ /* 0x000ea20008000a00 */
[----:B0-----:R-:W-:-:S04]  /*1d70*/  UIMAD UR10, UR6, UR12, UR5 ;  /* 0x0000000c060a72a4 */ /* 0x001fc8000f8e0205 */
[----:B--2---:R-:W-:Y:S02]  /*1d80*/  UIMAD.WIDE.U32 UR16, UR10, 0x4, UR8 ;  /* 0x000000040a1078a5 */ /* 0x004fe4000f8e0008 */
[----:B------:R-:W-:Y:S01]  /*1d90*/  UIADD3 UR10, UPT, UPT, UR10, UR12, URZ ;  /* 0x0000000c0a0a7290 */ /* 0x000fe2000fffe0ff */
[----:B-1----:R-:W-:-:S03]  /*1da0*/  IMAD.WIDE R8, R11, 0x4, R8 ;  /* 0x000000040b087825 */ /* 0x002fc600078e0208 */
[----:B------:R-:W-:Y:S01]  /*1db0*/  UIMAD.WIDE.U32 UR18, UR10, 0x4, UR8 ;  /* 0x000000040a1278a5 */ /* 0x000fe2000f8e0008 */
[----:B------:R-:W-:Y:S01]  /*1dc0*/  MOV R16, UR16 ;  /* 0x0000001000107c02 */ /* 0x000fe20008000f00 */
[----:B------:R-:W-:Y:S01]  /*1dd0*/  UIADD3 UR10, UPT, UPT, UR10, UR12, URZ ;  /* 0x0000000c0a0a7290 */ /* 0x000fe2000fffe0ff */
[----:B------:R-:W-:Y:S01]  /*1de0*/  MOV R17, UR17 ;  /* 0x0000001100117c02 */ /* 0x000fe20008000f00 */
[----:B------:R-:W2:Y:S02]  /*1df0*/  LDG.E R6, desc[UR14][R8.64] ;  /* 0x0000000e08067981 */ /* 0x000ea4000c1e1900 */
[----:B------:R-:W-:Y:S02]  /*1e00*/  UIMAD.WIDE.U32 UR16, UR10, 0x4, UR8 ;  /* 0x000000040a1078a5 */ /* 0x000fe4000f8e0008 */
[----:B------:R-:W-:Y:S01]  /*1e10*/  UIADD3 UR10, UPT, UPT, UR10, UR12, URZ ;  /* 0x0000000c0a0a7290 */ /* 0x000fe2000fffe0ff */
[----:B------:R-:W-:Y:S01]  /*1e20*/  MOV R18, UR18 ;  /* 0x0000001200127c02 */ /* 0x000fe20008000f00 */
[----:B------:R-:W2:Y:S01]  /*1e30*/  LDG.E R16, desc[UR14][R16.64] ;  /* 0x0000000e10107981 */ /* 0x000ea2000c1e1900 */
[----:B------:R-:W-:Y:S01]  /*1e40*/  MOV R19, UR19 ;  /* 0x0000001300137c02 */ /* 0x000fe20008000f00 */
[----:B------:R-:W-:Y:S01]  /*1e50*/  UIMAD.WIDE.U32 UR8, UR10, 0x4, UR8 ;  /* 0x000000040a0878a5 */ /* 0x000fe2000f8e0008 */
[----:B------:R-:W-:Y:S01]  /*1e60*/  MOV R12, UR16 ;  /* 0x00000010000c7c02 */ /* 0x000fe20008000f00 */
[----:B------:R-:W3:Y:S01]  /*1e70*/  LDG.E R11, desc[UR14][R8.64+0x4] ;  /* 0x0000040e080b7981 */ /* 0x000ee2000c1e1900 */
[----:B------:R-:W-:-:S03]  /*1e80*/  MOV R13, UR17 ;  /* 0x00000011000d7c02 */ /* 0x000fc60008000f00 */
[----:B------:R-:W3:Y:S01]  /*1e90*/  LDG.E R18, desc[UR14][R18.64] ;  /* 0x0000000e12127981 */ /* 0x000ee2000c1e1900 */
[----:B------:R-:W-:Y:S02]  /*1ea0*/  MOV R14, UR8 ;  /* 0x00000008000e7c02 */ /* 0x000fe40008000f00 */
[----:B------:R-:W-:Y:S01]  /*1eb0*/  MOV R15, UR9 ;  /* 0x00000009000f7c02 */ /* 0x000fe20008000f00 */
[----:B------:R-:W4:Y:S04]  /*1ec0*/  LDG.E R12, desc[UR14][R12.64] ;  /* 0x0000000e0c0c7981 */ /* 0x000f28000c1e1900 */
[----:B------:R-:W4:Y:S04]  /*1ed0*/  LDG.E R21, desc[UR14][R8.64+0x8] ;  /* 0x0000080e08157981 */ /* 0x000f28000c1e1900 */
[----:B------:R-:W5:Y:S04]  /*1ee0*/  LDG.E R14, desc[UR14][R14.64] ;  /* 0x0000000e0e0e7981 */ /* 0x000f68000c1e1900 */
[----:B------:R-:W5:Y:S01]  /*1ef0*/  LDG.E R17, desc[UR14][R8.64+0xc] ;  /* 0x00000c0e08117981 */ /* 0x000f62000c1e1900 */
[----:B------:R-:W-:Y:S01]  /*1f00*/  UIADD3 UR6, UPT, UPT, UR6, 0x4, URZ ;  /* 0x0000000406067890 */ /* 0x000fe2000fffe0ff */
[----:B--2---:R-:W-:-:S04]  /*1f10*/  FFMA R6, R6, R16, R7 ;  /* 0x0000001006067223 */ /* 0x004fc80000000007 */
[----:B---3--:R-:W-:-:S04]  /*1f20*/  FFMA R6, R11, R18, R6 ;  /* 0x000000120b067223 */ /* 0x008fc80000000006 */
[----:B----4-:R-:W-:-:S04]  /*1f30*/  FFMA R6, R21, R12, R6 ;  /* 0x0000000c15067223 */ /* 0x010fc80000000006 */
[----:B-----5:R-:W-:-:S07]  /*1f40*/  FFMA R7, R17, R14, R6 ;  /* 0x0000000e11077223 */ /* 0x020fce0000000006 */
.L_x_64:
[----:B------:R-:W-:Y:S05]  /*1f50*/  BRA.U !UP0, `(.L_x_63) ;  /* 0x0000000108a47547 */ /* 0x000fea000b800000 */
[----:B------:R-:W-:Y:S02]  /*1f60*/  UISETP.NE.AND UP0, UPT, UR13, 0x1, UPT ;  /* 0x000000010d00788c */ /* 0x000fe4000bf05270 */
[----:B------:R-:W-:-:S04]  /*1f70*/  ULOP3.LUT UR8, UR11, 0x1, URZ, 0xc0, !UPT ;  /* 0x000000010b087892 */ /* 0x000fc8000f8ec0ff */
[----:B------:R-:W-:Y:S01]  /*1f80*/  UISETP.NE.U32.AND UP1, UPT, UR8, 0x1, UPT ;  /* 0x000000010800788c */ /* 0x000fe2000bf25070 */
[----:B------:R-:W-:-:S04]  /*1f90*/  PLOP3.LUT P0, PT, PT, PT, UP0, 0x80, 0x8 ;  /* 0x000000000008781c */ /* 0x000fc80003f0f008 */
[----:B------:R-:W0:Y:S01]  /*1fa0*/  @UP0 LDCU UR10, c[0x0][0x3c4] ;  /* 0x00007880ff0a07ac */ /* 0x000e220008000800 */
[----:B------:R-:W-:Y:S01]  /*1fb0*/  PLOP3.LUT P1, PT, PT, PT, UP1, 0x80, 0x8 ;  /* 0x000000000008781c */ /* 0x000fe20003f2f018 */
[----:B------:R-:W1:Y:S01]  /*1fc0*/  @UP0 LDCU.64 UR8, c[0x0][0x3a0] ;  /* 0x00007400ff0807ac */ /* 0x000e620008000a00 */
[----:B------:R-:W2:Y:S06]  /*1fd0*/  @UP0 LDCU.64 UR18, c[0x0][0x388] ;  /* 0x00007100ff1207ac */ /* 0x000eac0008000a00 */
[----:B------:R-:W-:Y:S01]  /*1fe0*/  @P0 IADD3 R9, PT, PT, R5, UR6, RZ ;  /* 0x0000000605090c10 */ /* 0x000fe2000fffe0ff */
[----:B------:R-:W3:Y:S01]  /*1ff0*/  @!UP1 LDCU UR16, c[0x0][0x3c4] ;  /* 0x00007880ff1097ac */ /* 0x000ee20008000800 */
[----:B------:R-:W4:Y:S01]  /*2000*/  @!UP1 LDCU.64 UR22, c[0x0][0x388] ;  /* 0x00007100ff1697ac */ /* 0x000f220008000a00 */
[----:B------:R-:W5:Y:S01]  /*2010*/  @!UP1 LDCU.64 UR12, c[0x0][0x3a0] ;  /* 0x00007400ff0c97ac */ /* 0x000f620008000a00 */
[----:B0-----:R-:W-:-:S02]  /*2020*/  @UP0 UIMAD UR11, UR6, UR10, UR5 ;  /* 0x0000000a060b02a4 */ /* 0x001fc4000f8e0205 */
[----:B------:R-:W-:Y:S01]  /*2030*/  @UP0 UIADD3 UR6, UPT, UPT, UR6, 0x2, URZ ;  /* 0x0000000206060890 */ /* 0x000fe2000fffe0ff */
[----:B--2---:R-:W-:Y:S01]  /*2040*/  MOV R14, UR18 ;  /* 0x00000012000e7c02 */ /* 0x004fe20008000f00 */
[----:B------:R-:W-:Y:S01]  /*2050*/  @UP0 UIADD3 UR10, UPT, UPT, UR11, UR10, URZ ;  /* 0x0000000a0b0a0290 */ /* 0x000fe2000fffe0ff */
[----:B------:R-:W-:Y:S01]  /*2060*/  MOV R15, UR19 ;  /* 0x00000013000f7c02 */ /* 0x000fe20008000f00 */
[----:B-1----:R-:W-:Y:S02]  /*2070*/  @UP0 UIMAD.WIDE.U32 UR20, UR11, 0x4, UR8 ;  /* 0x000000040b1408a5 */ /* 0x002fe4000f8e0008 */
[----:B------:R-:W-:Y:S01]  /*2080*/  @UP0 UIMAD.WIDE.U32 UR10, UR10, 0x4, UR8 ;  /* 0x000000040a0a08a5 */ /* 0x000fe2000f8e0008 */
[----:B------:R-:W-:Y:S01]  /*2090*/  @!P1 IADD3 R17, PT, PT, R5, UR6, RZ ;  /* 0x0000000605119c10 */ /* 0x000fe2000fffe0ff */
[----:B---3--:R-:W-:Y:S01]  /*20a0*/  @!UP1 UIMAD UR8, UR6, UR16, UR5 ;  /* 0x00000010060892a4 */ /* 0x008fe2000f8e0205 */
[----:B------:R-:W-:Y:S01]  /*20b0*/  @P0 IMAD.WIDE R14, R9, 0x4, R14 ;  /* 0x00000004090e0825 */ /* 0x000fe200078e020e */
[----:B------:R-:W-:-:S02]  /*20c0*/  MOV R18, UR20 ;  /* 0x0000001400127c02 */ /* 0x000fc40008000f00 */
[----:B------:R-:W-:Y:S01]  /*20d0*/  MOV R19, UR21 ;  /* 0x0000001500137c02 */ /* 0x000fe20008000f00 */
[----:B-----5:R-:W-:Y:S01]  /*20e0*/  @!UP1 UIMAD.WIDE.U32 UR8, UR8, 0x4, UR12 ;  /* 0x00000004080898a5 */ /* 0x020fe2000f8e000c */
[----:B----4-:R-:W-:Y:S01]  /*20f0*/  MOV R12, UR22 ;  /* 0x00000016000c7c02 */ /* 0x010fe20008000f00 */
[----:B------:R-:W2:Y:S01]  /*2100*/  @P0 LDG.E R6, desc[UR14][R14.64] ;  /* 0x0000000e0e060981 */ /* 0x000ea2000c1e1900 */
[----:B------:R-:W-:Y:S02]  /*2110*/  MOV R13, UR23 ;  /* 0x00000017000d7c02 */ /* 0x000fe40008000f00 */
[----:B------:R-:W-:Y:S01]  /*2120*/  MOV R8, UR10 ;  /* 0x0000000a00087c02 */ /* 0x000fe20008000f00 */
[----:B------:R-:W2:Y:S01]  /*2130*/  @P0 LDG.E R18, desc[UR14][R18.64] ;  /* 0x0000000e12120981 */ /* 0x000ea2000c1e1900 */
[----:B------:R-:W-:Y:S01]  /*2140*/  MOV R9, UR11 ;  /* 0x0000000b00097c02 */ /* 0x000fe20008000f00 */
[----:B------:R-:W-:Y:S01]  /*2150*/  @!P1 IMAD.WIDE R16, R17, 0x4, R12 ;  /* 0x0000000411109825 */ /* 0x000fe200078e020c */
[----:B------:R-:W-:Y:S01]  /*2160*/  MOV R12, UR8 ;  /* 0x00000008000c7c02 */ /* 0x000fe20008000f00 */
[----:B------:R-:W3:Y:S01]  /*2170*/  @P0 LDG.E R11, desc[UR14][R14.64+0x4] ;  /* 0x0000040e0e0b0981 */ /* 0x000ee2000c1e1900 */
[----:B------:R-:W-:-:S03]  /*2180*/  MOV R13, UR9 ;  /* 0x00000009000d7c02 */ /* 0x000fc60008000f00 */
[----:B------:R-:W3:Y:S04]  /*2190*/  @P0 LDG.E R8, desc[UR14][R8.64] ;  /* 0x0000000e08080981 */ /* 0x000ee8000c1e1900 */
[----:B------:R-:W4:Y:S04]  /*21a0*/  @!P1 LDG.E R16, desc[UR14][R16.64] ;  /* 0x0000000e10109981 */ /* 0x000f28000c1e1900 */
[----:B------:R-:W4:Y:S01]  /*21b0*/  @!P1 LDG.E R12, desc[UR14][R12.64] ;  /* 0x0000000e0c0c9981 */ /* 0x000f22000c1e1900 */
[----:B--2---:R-:W-:-:S04]  /*21c0*/  @P0 FFMA R6, R6, R18, R7 ;  /* 0x0000001206060223 */ /* 0x004fc80000000007 */
[----:B---3--:R-:W-:-:S04]  /*21d0*/  @P0 FFMA R7, R11, R8, R6 ;  /* 0x000000080b070223 */ /* 0x008fc80000000006 */
[----:B----4-:R-:W-:-:S07]  /*21e0*/  @!P1 FFMA R7, R16, R12, R7 ;  /* 0x0000000c10079223 */ /* 0x010fce0000000007 */
.L_x_63:
[----:B------:R-:W0:Y:S01]  /*21f0*/  LDCU UR6, c[0x0][0x3bc] ;  /* 0x00007780ff0677ac */ /* 0x000e220008000800 */
[----:B------:R-:W-:Y:S01]  /*2200*/  HFMA2 R11, -RZ, RZ, 0, 0 ;  /* 0x00000000ff0b7431 */ /* 0x000fe200000001ff */
[----:B0-----:R-:W-:-:S09]  /*2210*/  UISETP.GE.U32.AND UP0, UPT, UR6, 0x10, UPT ;  /* 0x000000100600788c */ /* 0x001fd2000bf06070 */
[----:B------:R-:W-:Y:S05]  /*2220*/  BRA.U !UP0, `(.L_x_65) ;  /* 0x0000000108e47547 */ /* 0x000fea000b800000 */
[----:B------:R-:W-:-:S07]  /*2230*/  MOV R6, RZ ;  /* 0x000000ff00067202 */ /* 0x000fce0000000f00 */
.L_x_66:
[----:B------:R-:W0:Y:S01]  /*2240*/  LDC R8, c[0x0][0x3c0] ;  /* 0x0000f000ff087b82 */ /* 0x000e220000000800 */
[----:B------:R-:W-:-:S07]  /*2250*/  IMAD R9, R20, UR6, R6 ;  /* 0x0000000614097c24 */ /* 0x000fce000f8e0206 */
[----:B------:R-:W1:Y:S01]  /*2260*/  LDC.64 R12, c[0x0][0x380] ;  /* 0x0000e000ff0c7b82 */ /* 0x000e620000000a00 */
[----:B0-----:R-:W-:-:S04]  /*2270*/  IMAD R9, R9, R8, UR4 ;  /* 0x0000000409097e24 */ /* 0x001fc8000f8e0208 */
[----:B-1----:R-:W-:-:S05]  /*2280*/  IMAD.WIDE R12, R9, 0x4, R12 ;  /* 0x00000004090c7825 */ /* 0x002fca00078e020c */
[----:B------:R0:W2:Y:S01]  /*2290*/  LDG.E R27, desc[UR14][R12.64] ;  /* 0x0000000e0c1b7981 */ /* 0x0000a2000c1e1900 */
[----:B------:R-:W-:-:S04]  /*22a0*/  IMAD.WIDE.U32 R22, R8, 0x4, R12 ;  /* 0x0000000408167825 */ /* 0x000fc800078e000c */
[C---:B------:R-:W-:Y:S02]  /*22b0*/  IMAD.WIDE.U32 R24, R8.reuse, 0x4, R22 ;  /* 0x0000000408187825 */ /* 0x040fe400078e0016 */
[----:B------:R-:W3:Y:S02]  /*22c0*/  LDG.E R23, desc[UR14][R22.64] ;  /* 0x0000000e16177981 */ /* 0x000ee4000c1e1900 */
[C---:B------:R-:W-:Y:S02]  /*22d0*/  IMAD.WIDE.U32 R14, R8.reuse, 0x4, R24 ;  /* 0x00000004080e7825 */ /* 0x040fe400078e0018 */
[----:B------:R1:W4:Y:S02]  /*22e0*/  LDG.E R21, desc[UR14][R24.64] ;  /* 0x0000000e18157981 */ /* 0x000324000c1e1900 */
[C---:B0-----:R-:W-:Y:S02]  /*22f0*/  IMAD.WIDE.U32 R12, R8.reuse, 0x4, R14 ;  /* 0x00000004080c7825 */ /* 0x041fe400078e000e */
[----:B------:R-:W5:Y:S02]  /*2300*/  LDG.E R15, desc[UR14][R14.64] ;  /* 0x0000000e0e0f7981 */ /* 0x000f64000c1e1900 */
[----:B------:R-:W-:-:S02]  /*2310*/  IMAD.WIDE.U32 R18, R8, 0x4, R12 ;  /* 0x0000000408127825 */ /* 0x000fc400078e000c */
[----:B------:R-:W5:Y:S02]  /*2320*/  LDG.E R13, desc[UR14][R12.64] ;  /* 0x0000000e0c0d7981 */ /* 0x000f64000c1e1900 */
[C---:B------:R-:W-:Y:S02]  /*2330*/  IMAD.WIDE.U32 R16, R8.reuse, 0x4, R18 ;  /* 0x0000000408107825 */ /* 0x040fe400078e0012 */
[----:B------:R0:W5:Y:S04]  /*2340*/  LDG.E R11, desc[UR14][R18.64] ;  /* 0x0000000e120b7981 */ /* 0x000168000c1e1900 */
[----:B------:R0:W5:Y:S01]  /*2350*/  LDG.E R9, desc[UR14][R16.64] ;  /* 0x0000000e10097981 */ /* 0x000162000c1e1900 */
[----:B------:R-:W-:-:S04]  /*2360*/  IMAD.WIDE.U32 R28, R8, 0x4, R16 ;  /* 0x00000004081c7825 */ /* 0x000fc800078e0010 */
[C---:B-1----:R-:W-:Y:S02]  /*2370*/  IMAD.WIDE.U32 R24, R8.reuse, 0x4, R28 ;  /* 0x0000000408187825 */ /* 0x042fe400078e001c */
[----:B------:R-:W5:Y:S02]  /*2380*/  LDG.E R28, desc[UR14][R28.64] ;  /* 0x0000000e1c1c7981 */ /* 0x000f64000c1e1900 */
[C---:B0-----:R-:W-:Y:S02]  /*2390*/  IMAD.WIDE.U32 R18, R8.reuse, 0x4, R24 ;  /* 0x0000000408127825 */ /* 0x041fe400078e0018 */
[----:B------:R0:W5:Y:S04]  /*23a0*/  LDG.E R26, desc[UR14][R24.64] ;  /* 0x0000000e181a7981 */ /* 0x000168000c1e1900 */
[----:B------:R-:W5:Y:S01]  /*23b0*/  LDG.E R22, desc[UR14][R18.64] ;  /* 0x0000000e12167981 */ /* 0x000f62000c1e1900 */
[----:B------:R-:W-:-:S05]  /*23c0*/  IMAD.WIDE.U32 R16, R8, 0x4, R18 ;  /* 0x0000000408107825 */ /* 0x000fca00078e0012 */
[----:B------:R1:W5:Y:S01]  /*23d0*/  LDG.E R14, desc[UR14][R16.64] ;  /* 0x0000000e100e7981 */ /* 0x000362000c1e1900 */
[----:B0-----:R-:W-:-:S05]  /*23e0*/  IMAD.WIDE.U32 R24, R8, 0x4, R16 ;  /* 0x0000000408187825 */ /* 0x001fca00078e0010 */
[----:B------:R0:W5:Y:S01]  /*23f0*/  LDG.E R12, desc[UR14][R24.64] ;  /* 0x0000000e180c7981 */ /* 0x000162000c1e1900 */
[----:B-1----:R-:W-:-:S04]  /*2400*/  IMAD.WIDE.U32 R16, R8, 0x4, R24 ;  /* 0x0000000408107825 */ /* 0x002fc800078e0018 */
[C---:B------:R-:W-:Y:S02]  /*2410*/  IMAD.WIDE.U32 R18, R8.reuse, 0x4, R16 ;  /* 0x0000000408127825 */ /* 0x040fe400078e0010 */
[----:B------:R-:W5:Y:S02]  /*2420*/  LDG.E R16, desc[UR14][R16.64] ;  /* 0x0000000e10107981 */ /* 0x000f64000c1e1900 */
[C---:B0-----:R-:W-:Y:S02]  /*2430*/  IMAD.WIDE.U32 R24, R8.reuse, 0x4, R18 ;  /* 0x0000000408187825 */ /* 0x041fe400078e0012 */
[----:B------:R0:W5:Y:S02]  /*2440*/  LDG.E R29, desc[UR14][R18.64] ;  /* 0x0000000e121d7981 */ /* 0x000164000c1e1900 */
[----:B0-----:R-:W-:Y:S02]  /*2450*/  IMAD.WIDE.U32 R18, R8, 0x4, R24 ;  /* 0x0000000408127825 */ /* 0x001fe400078e0018 */
[----:B------:R-:W5:Y:S02]  /*2460*/  LDG.E R8, desc[UR14][R24.64] ;  /* 0x0000000e18087981 */ /* 0x000f64000c1e1900 */
[----:B--2---:R-:W-:-:S02]  /*2470*/  FFMA R27, R27, |R7|, R10 ;  /* 0x400000071b1b7223 */ /* 0x004fc4000000000a */
[----:B------:R-:W2:Y:S02]  /*2480*/  LDG.E R10, desc[UR14][R18.64] ;  /* 0x0000000e120a7981 */ /* 0x000ea4000c1e1900 */
[----:B---3--:R-:W-:-:S04]  /*2490*/  FFMA R23, R23, |R7|, R27 ;  /* 0x4000000717177223 */ /* 0x008fc8000000001b */
[----:B----4-:R-:W-:-:S04]  /*24a0*/  FFMA R21, R21, |R7|, R23 ;  /* 0x4000000715157223 */ /* 0x010fc80000000017 */
[----:B-----5:R-:W-:-:S04]  /*24b0*/  FFMA R15, R15, |R7|, R21 ;  /* 0x400000070f0f7223 */ /* 0x020fc80000000015 */
[----:B------:R-:W-:-:S04]  /*24c0*/  FFMA R13, R13, |R7|, R15 ;  /* 0x400000070d0d7223 */ /* 0x000fc8000000000f */
[----:B------:R-:W-:-:S04]  /*24d0*/  FFMA R11, R11, |R7|, R13 ;  /* 0x400000070b0b7223 */ /* 0x000fc8000000000d */
[----:B------:R-:W-:-:S04]  /*24e0*/  FFMA R9, R9, |R7|, R11 ;  /* 0x4000000709097223 */ /* 0x000fc8000000000b */
[----:B------:R-:W-:-:S04]  /*24f0*/  FFMA R9, R28, |R7|, R9 ;  /* 0x400000071c097223 */ /* 0x000fc80000000009 */
[----:B------:R-:W-:-:S04]  /*2500*/  FFMA R9, R26, |R7|, R9 ;  /* 0x400000071a097223 */ /* 0x000fc80000000009 */
[----:B------:R-:W-:Y:S01]  /*2510*/  FFMA R9, R22, |R7|, R9 ;  /* 0x4000000716097223 */ /* 0x000fe20000000009 */
[----:B------:R-:W-:-:S03]  /*2520*/  IADD3 R6, PT, PT, R6, 0x10, RZ ;  /* 0x0000001006067810 */ /* 0x000fc60007ffe0ff */
[----:B------:R-:W-:Y:S01]  /*2530*/  FFMA R9, R14, |R7|, R9 ;  /* 0x400000070e097223 */ /* 0x000fe20000000009 */
[----:B------:R-:W-:-:S03]  /*2540*/  ISETP.NE.AND P0, PT, R6, R3, PT ;  /* 0x000000030600720c */ /* 0x000fc60003f05270 */
[----:B------:R-:W-:-:S04]  /*2550*/  FFMA R9, R12, |R7|, R9 ;  /* 0x400000070c097223 */ /* 0x000fc80000000009 */
[----:B------:R-:W-:-:S04]  /*2560*/  FFMA R16, R16, |R7|, R9 ;  /* 0x4000000710107223 */ /* 0x000fc80000000009 */
[----:B------:R-:W-:-:S04]  /*2570*/  FFMA R29, R29, |R7|, R16 ;  /* 0x400000071d1d7223 */ /* 0x000fc80000000010 */
[----:B------:R-:W-:-:S04]  /*2580*/  FFMA R29, R8, |R7|, R29 ;  /* 0x40000007081d7223 */ /* 0x000fc8000000001d */
[----:B--2---:R-:W-:Y:S01]  /*2590*/  FFMA R10, R10, |R7|, R29 ;  /* 0x400000070a0a7223 */ /* 0x004fe2000000001d */
[----:B------:R-:W-:Y:S06]  /*25a0*/  @P0 BRA `(.L_x_66) ;  /* 0xfffffffc00240947 */ /* 0x000fec000383ffff */
[----:B------:R-:W-:-:S07]  /*25b0*/  MOV R11, R3 ;  /* 0x00000003000b7202 */ /* 0x000fce0000000f00 */
.L_x_65:
[----:B------:R-:W-:-:S13]  /*25c0*/  ISETP.NE.AND P0, PT, R0, RZ, PT ;  /* 0x000000ff0000720c */ /* 0x000fda0003f05270 */
[----:B------:R-:W-:Y:S05]  /*25d0*/  @!P0 BRA `(.L_x_67) ;  /* 0x0000000400208947 */ /* 0x000fea0003800000 */
[----:B------:R-:W-:Y:S02]  /*25e0*/  IADD3 R6, PT, PT, R0, -0x1, RZ ;  /* 0xffffffff00067810 */ /* 0x000fe40007ffe0ff */
[----:B------:R-:W-:Y:S02]  /*25f0*/  ISETP.NE.AND P1, PT, R2, RZ, PT ;  /* 0x000000ff0200720c */ /* 0x000fe40003f25270 */
[----:B------:R-:W-:-:S13]  /*2600*/  ISETP.GE.U32.AND P0, PT, R6, 0x7, PT ;  /* 0x000000070600780c */ /* 0x000fda0003f06070 */
[----:B------:R-:W-:Y:S05]  /*2610*/  @!P0 BRA `(.L_x_68) ;  /* 0x0000000000748947 */ /* 0x000fea0003800000 */
[----:B------:R-:W0:Y:S01]  /*2620*/  LDC R21, c[0x0][0x3c0] ;  /* 0x0000f000ff157b82 */ /* 0x000e220000000800 */
[----:B------:R-:W-:-:S07]  /*2630*/  IMAD R6, R20, UR6, R11 ;  /* 0x0000000614067c24 */ /* 0x000fce000f8e020b */
[----:B------:R-:W1:Y:S01]  /*2640*/  LDC.64 R26, c[0x0][0x380] ;  /* 0x0000e000ff1a7b82 */ /* 0x000e620000000a00 */
[----:B0-----:R-:W-:-:S04]  /*2650*/  IMAD R9, R6, R21, UR4 ;  /* 0x0000000406097e24 */ /* 0x001fc8000f8e0215 */
[----:B-1----:R-:W-:-:S04]  /*2660*/  IMAD.WIDE R26, R9, 0x4, R26 ;  /* 0x00000004091a7825 */ /* 0x002fc800078e021a */
[C---:B------:R-:W-:Y:S02]  /*2670*/  IMAD.WIDE.U32 R22, R21.reuse, 0x4, R26 ;  /* 0x0000000415167825 */ /* 0x040fe400078e001a */
[----:B------:R-:W2:Y:S02]  /*2680*/  LDG.E R27, desc[UR14][R26.64] ;  /* 0x0000000e1a1b7981 */ /* 0x000ea4000c1e1900 */
[C---:B------:R-:W-:Y:S02]  /*2690*/  IMAD.WIDE.U32 R12, R21.reuse, 0x4, R22 ;  /* 0x00000004150c7825 */ /* 0x040fe400078e0016 */
[----:B------:R-:W3:Y:S02]  /*26a0*/  LDG.E R22, desc[UR14][R22.64] ;  /* 0x0000000e16167981 */ /* 0x000ee4000c1e1900 */
[C---:B------:R-:W-:Y:S02]  /*26b0*/  IMAD.WIDE.U32 R8, R21.reuse, 0x4, R12 ;  /* 0x0000000415087825 */ /* 0x040fe400078e000c */
[----:B------:R-:W4:Y:S02]  /*26c0*/  LDG.E R12, desc[UR14][R12.64] ;  /* 0x0000000e0c0c7981 */ /* 0x000f24000c1e1900 */
[----:B------:R-:W-:-:S02]  /*26d0*/  IMAD.WIDE.U32 R14, R21, 0x4, R8 ;  /* 0x00000004150e7825 */ /* 0x000fc400078e0008 */
[----:B------:R-:W5:Y:S02]  /*26e0*/  LDG.E R9, desc[UR14][R8.64] ;  /* 0x0000000e08097981 */ /* 0x000f64000c1e1900 */
[C---:B------:R-:W-:Y:S02]  /*26f0*/  IMAD.WIDE.U32 R16, R21.reuse, 0x4, R14 ;  /* 0x0000000415107825 */ /* 0x040fe400078e000e */
[----:B------:R-:W5:Y:S02]  /*2700*/  LDG.E R15, desc[UR14][R14.64] ;  /* 0x0000000e0e0f7981 */ /* 0x000f64000c1e1900 */
[C---:B------:R-:W-:Y:S02]  /*2710*/  IMAD.WIDE.U32 R18, R21.reuse, 0x4, R16 ;  /* 0x0000000415127825 */ /* 0x040fe400078e0010 */
[----:B------:R-:W5:Y:S02]  /*2720*/  LDG.E R17, desc[UR14][R16.64] ;  /* 0x0000000e10117981 */ /* 0x000f64000c1e1900 */
[----:B------:R-:W-:-:S02]  /*2730*/  IMAD.WIDE.U32 R24, R21, 0x4, R18 ;  /* 0x0000000415187825 */ /* 0x000fc400078e0012 */
[----:B------:R-:W5:Y:S04]  /*2740*/  LDG.E R19, desc[UR14][R18.64] ;  /* 0x0000000e12137981 */ /* 0x000f68000c1e1900 */
[----:B------:R-:W5:Y:S01]  /*2750*/  LDG.E R25, desc[UR14][R24.64] ;  /* 0x0000000e18197981 */ /* 0x000f62000c1e1900 */
[----:B------:R-:W-:Y:S01]  /*2760*/  IADD3 R11, PT, PT, R11, 0x8, RZ ;  /* 0x000000080b0b7810 */ /* 0x000fe20007ffe0ff */
[----:B--2---:R-:W-:-:S04]  /*2770*/  FFMA R27, R27, |R7|, R10 ;  /* 0x400000071b1b7223 */ /* 0x004fc8000000000a */
[----:B---3--:R-:W-:-:S04]  /*2780*/  FFMA R27, R22, |R7|, R27 ;  /* 0x40000007161b7223 */ /* 0x008fc8000000001b */
[----:B----4-:R-:W-:-:S04]  /*2790*/  FFMA R12, R12, |R7|, R27 ;  /* 0x400000070c0c7223 */ /* 0x010fc8000000001b */
[----:B-----5:R-:W-:-:S04]  /*27a0*/  FFMA R12, R9, |R7|, R12 ;  /* 0x40000007090c7223 */ /* 0x020fc8000000000c */
[----:B------:R-:W-:-:S04]  /*27b0*/  FFMA R12, R15, |R7|, R12 ;  /* 0x400000070f0c7223 */ /* 0x000fc8000000000c */
[----:B------:R-:W-:-:S04]  /*27c0*/  FFMA R12, R17, |R7|, R12 ;  /* 0x40000007110c7223 */ /* 0x000fc8000000000c */
[----:B------:R-:W-:-:S04]  /*27d0*/  FFMA R12, R19, |R7|, R12 ;  /* 0x40000007130c7223 */ /* 0x000fc8000000000c */
[----:B------:R-:W-:-:S07]  /*27e0*/  FFMA R10, R25, |R7|, R12 ;  /* 0x40000007190a7223 */ /* 0x000fce000000000c */
.L_x_68:
        /* <DEDUP_REMOVED lines=14> */
[----:B------:R-:W-:Y:S02]  /*28d0*/  IMAD.WIDE.U32 R16, R17, 0x4, R8 ;  /* 0x0000000411107825 */ /* 0x000fe400078e0008 */
[----:B------:R-:W4:Y:S04]  /*28e0*/  LDG.E R9, desc[UR14][R8.64] ;  /* 0x0000000e08097981 */ /* 0x000f28000c1e1900 */
[----:B------:R-:W5:Y:S01]  /*28f0*/  LDG.E R17, desc[UR14][R16.64] ;  /* 0x0000000e10117981 */ /* 0x000f62000c1e1900 */
[----:B------:R-:W-:Y:S01]  /*2900*/  IADD3 R11, PT, PT, R11, 0x4, RZ ;  /* 0x000000040b0b7810 */ /* 0x000fe20007ffe0ff */
[----:B--2---:R-:W-:-:S04]  /*2910*/  FFMA R10, R13, |R7|, R10 ;  /* 0x400000070d0a7223 */ /* 0x004fc8000000000a */
[----:B---3--:R-:W-:-:S04]  /*2920*/  FFMA R10, R15, |R7|, R10 ;  /* 0x400000070f0a7223 */ /* 0x008fc8000000000a */
[----:B----4-:R-:W-:-:S04]  /*2930*/  FFMA R10, R9, |R7|, R10 ;  /* 0x40000007090a7223 */ /* 0x010fc8000000000a */
[----:B-----5:R-:W-:-:S07]  /*2940*/  FFMA R10, R17, |R7|, R10 ;  /* 0x40000007110a7223 */ /* 0x020fce000000000a */
.L_x_69:
[----:B------:R-:W-:Y:S05]  /*2950*/  @!P1 BRA `(.L_x_67) ;  /* 0x0000000000409947 */ /* 0x000fea0003800000 */
[----:B------:R-:W0:Y:S01]  /*2960*/  LDC R15, c[0x0][0x3c0] ;  /* 0x0000f000ff0f7b82 */ /* 0x000e220000000800 */
[----:B------:R-:W-:-:S07]  /*2970*/  IMAD R6, R20, UR6, R11 ;  /* 0x0000000614067c24 */ /* 0x000fce000f8e020b */
[----:B------:R-:W1:Y:S01]  /*2980*/  LDC.64 R8, c[0x0][0x380] ;  /* 0x0000e000ff087b82 */ /* 0x000e620000000a00 */
[----:B0-----:R-:W-:-:S04]  /*2990*/  IMAD R11, R6, R15, UR4 ;  /* 0x00000004060b7e24 */ /* 0x001fc8000f8e020f */
[----:B-1----:R-:W-:-:S05]  /*29a0*/  IMAD.WIDE R8, R11, 0x4, R8 ;  /* 0x000000040b087825 */ /* 0x002fca00078e0208 */
[----:B------:R-:W2:Y:S01]  /*29b0*/  LDG.E R11, desc[UR14][R8.64] ;  /* 0x0000000e080b7981 */ /* 0x000ea2000c1e1900 */
[----:B------:R-:W-:Y:S01]  /*29c0*/  ISETP.NE.AND P0, PT, R4, 0x1, PT ;  /* 0x000000010400780c */ /* 0x000fe20003f05270 */
[----:B--2---:R-:W-:-:S12]  /*29d0*/  FFMA R10, R11, |R7|, R10 ;  /* 0x400000070b0a7223 */ /* 0x004fd8000000000a */
[----:B------:R-:W-:Y:S05]  /*29e0*/  @!P0 BRA `(.L_x_67) ;  /* 0x00000000001c8947 */ /* 0x000fea0003800000 */
[----:B------:R-:W-:Y:S01]  /*29f0*/  ISETP.NE.AND P0, PT, R4, 0x2, PT ;  /* 0x000000020400780c */ /* 0x000fe20003f05270 */
[----:B------:R-:W-:-:S12]  /*2a00*/  IMAD.WIDE.U32 R12, R15, 0x4, R8 ;  /* 0x000000040f0c7825 */ /* 0x000fd800078e0008 */
[----:B------:R-:W-:Y:S02]  /*2a10*/  @P0 IMAD.WIDE.U32 R8, R15, 0x4, R12 ;  /* 0x000000040f080825 */ /* 0x000fe400078e000c */
[----:B------:R-:W2:Y:S04]  /*2a20*/  LDG.E R13, desc[UR14][R12.64] ;  /* 0x0000000e0c0d7981 */ /* 0x000ea8000c1e1900 */
[----:B------:R-:W3:Y:S01]  /*2a30*/  @P0 LDG.E R9, desc[UR14][R8.64] ;  /* 0x0000000e08090981 */ /* 0x000ee2000c1e1900 */
[----:B--2---:R-:W-:-:S04]  /*2a40*/  FFMA R10, R13, |R7|, R10 ;  /* 0x400000070d0a7223 */ /* 0x004fc8000000000a */
[----:B---3--:R-:W-:-:S07]  /*2a50*/  @P0 FFMA R10, R9, |R7|, R10 ;  /* 0x40000007090a0223 */ /* 0x008fce000000000a */
.L_x_67:
[----:B------:R-:W0:Y:S01]  /*2a60*/  LDCU UR6, c[0x0][0x3c4] ;  /* 0x00007880ff0677ac */ /* 0x000e220008000800 */
[----:B------:R-:W-:-:S04]  /*2a70*/  UIADD3 UR5, UPT, UPT, UR5, 0x1, URZ ;  /* 0x0000000105057890 */ /* 0x000fc8000fffe0ff */
[----:B0-----:R-:W-:-:S09]  /*2a80*/  UISETP.NE.AND UP0, UPT, UR5, UR6, UPT ;  /* 0x000000060500728c */ /* 0x001fd2000bf05270 */
[----:B------:R-:W-:Y:S05]  /*2a90*/  BRA.U UP0, `(.L_x_70) ;  /* 0xffffffed00407547 */ /* 0x000fea000b83ffff */
[----:B------:R-:W0:Y:S01]  /*2aa0*/  LDCU.64 UR8, c[0x0][0x3a8] ;  /* 0x00007500ff0877ac */ /* 0x000e220008000a00 */
[----:B------:R-:W1:Y:S01]  /*2ab0*/  LDC.64 R6, c[0x0][0x3b0] ;  /* 0x0000ec00ff067b82 */ /* 0x000e620000000a00 */
[----:B------:R-:W2:Y:S01]  /*2ac0*/  LDCU UR5, c[0x0][0x3c0] ;  /* 0x00007800ff0577ac */ /* 0x000ea20008000800 */
[----:B0-----:R-:W-:-:S06]  /*2ad0*/  UIMAD.WIDE.U32 UR8, UR4, 0x4, UR8 ;  /* 0x00000004040878a5 */ /* 0x001fcc000f8e0008 */
[----:B------:R-:W-:Y:S02]  /*2ae0*/  MOV R9, UR9 ;  /* 0x0000000900097c02 */ /* 0x000fe40008000f00 */
[----:B------:R-:W-:-:S05]  /*2af0*/  MOV R8, UR8 ;  /* 0x0000000800087c02 */ /* 0x000fca0008000f00 */
[----:B------:R-:W3:Y:S01]  /*2b00*/  LDG.E R9, desc[UR14][R8.64] ;  /* 0x0000000e08097981 */ /* 0x000ee2000c1e1900 */
[----:B--2---:R-:W-:-:S05]  /*2b10*/  MOV R11, UR5 ;  /* 0x00000005000b7c02 */ /* 0x004fca0008000f00 */
[----:B------:R-:W-:Y:S01]  /*2b20*/  IMAD R11, R20, R11, UR4 ;  /* 0x00000004140b7e24 */ /* 0x000fe2000f8e020b */
[----:B------:R-:W-:-:S03]  /*2b30*/  UIADD3 UR4, UPT, UPT, UR4, 0x1, URZ ;  /* 0x0000000104047890 */ /* 0x000fc6000fffe0ff */
[----:B-1----:R-:W-:Y:S01]  /*2b40*/  IMAD.WIDE R6, R11, 0x4, R6 ;  /* 0x000000040b067825 */ /* 0x002fe200078e0206 */
[----:B------:R-:W-:-:S06]  /*2b50*/  UISETP.NE.AND UP0, UPT, UR4, UR5, UPT ;  /* 0x000000050400728c */ /* 0x000fcc000bf05270 */
[----:B------:R-:W-:Y:S01]  /*2b60*/  PLOP3.LUT P0, PT, PT, PT, UP0, 0x80, 0x8 ;  /* 0x000000000008781c */ /* 0x000fe20003f0f008 */
[----:B---3--:R-:W-:-:S05]  /*2b70*/  FADD R11, R10, R9 ;  /* 0x000000090a0b7221 */ /* 0x008fca0000000000 */
[----:B------:R0:W-:Y:S07]  /*2b80*/  STG.E desc[UR14][R6.64], R11 ;  /* 0x0000000b06007986 */ /* 0x0001ee000c10190e */
[----:B------:R-:W-:Y:S05]  /*2b90*/  @!P0 EXIT ;  /* 0x000000000000894d */ /* 0x000fea0003800000 */
[----:B------:R-:W-:Y:S05]  /*2ba0*/  BRA `(.L_x_71) ;  /* 0xffffffe800f47947 */ /* 0x000fea000383ffff */
.L_x_60:
[C---:B------:R-:W-:Y:S02]  /*2bb0*/  IADD3 R0, PT, PT, R3.reuse, -0x1, RZ ;  /* 0xffffffff03007810 */ /* 0x040fe40007ffe0ff */
[----:B----4-:R-:W-:Y:S02]  /*2bc0*/  LOP3.LUT R8, R3, 0x7, RZ, 0xc0, !PT ;  /* 0x0000000703087812 */ /* 0x010fe400078ec0ff */
[----:B------:R-:W-:Y:S01]  /*2bd0*/  ISETP.GE.U32.AND P0, PT, R0, 0x7, PT ;  /* 0x000000070000780c */ /* 0x000fe20003f06070 */
[----:B------:R-:W-:Y:S01]  /*2be0*/  HFMA2 R0, -RZ, RZ, 0, 0 ;  /* 0x00000000ff007431 */ /* 0x000fe200000001ff */
[----:B------:R-:W-:-:S11]  /*2bf0*/  ISETP.NE.AND P1, PT, R8, RZ, PT ;  /* 0x000000ff0800720c */ /* 0x000fd60003f25270 */
[----:B------:R-:W-:Y:S05]  /*2c00*/  @!P0 BRA `(.L_x_72) ;  /* 0x0000000000888947 */ /* 0x000fea0003800000 */
[----:B------:R-:W-:Y:S02]  /*2c10*/  LOP3.LUT R0, R3, 0x7ffffff8, RZ, 0xc0, !PT ;  /* 0x7ffffff803007812 */ /* 0x000fe400078ec0ff */
[----:B------:R-:W-:-:S07]  /*2c20*/  MOV R9, RZ ;  /* 0x000000ff00097202 */ /* 0x000fce0000000f00 */
.L_x_73:
[----:B0-----:R-:W0:Y:S08]  /*2c30*/  LDC.64 R4, c[0x0][0x3a8] ;  /* 0x0000ea00ff047b82 */ /* 0x001e300000000a00 */
[----:B---3--:R-:W1:Y:S01]  /*2c40*/  LDC.64 R6, c[0x0][0x3b0] ;  /* 0x0000ec00ff067b82 */ /* 0x008e620000000a00 */
[----:B0-----:R-:W-:-:S05]  /*2c50*/  IMAD.WIDE.U32 R4, R9, 0x4, R4 ;  /* 0x0000000409047825 */ /* 0x001fca00078e0004 */
        /* <DEDUP_REMOVED lines=21> */
[----:B------:R-:W-:Y:S01]  /*2db0*/  IADD3 R9, PT, PT, R9, 0x8, RZ ;  /* 0x0000000809097810 */ /* 0x000fe20007ffe0ff */
[----:B--2---:R-:W-:-:S05]  /*2dc0*/  FADD R15, RZ, R2 ;  /* 0x00000002ff0f7221 */ /* 0x004fca0000000000 */
[----:B------:R0:W-:Y:S04]  /*2dd0*/  STG.E desc[UR14][R6.64+0x18], R15 ;  /* 0x0000180f06007986 */ /* 0x0001e8000c10190e */
[----:B------:R-:W3:Y:S01]  /*2de0*/  LDG.E R2, desc[UR14][R4.64+0x1c] ;  /* 0x00001c0e04027981 */ /* 0x000ee2000c1e1900 */
[----:B------:R-:W-:Y:S01]  /*2df0*/  ISETP.NE.AND P0, PT, R9, R0, PT ;  /* 0x000000000900720c */ /* 0x000fe20003f05270 */
[----:B---3--:R-:W-:-:S05]  /*2e00*/  FADD R17, RZ, R2 ;  /* 0x00000002ff117221 */ /* 0x008fca0000000000 */
[----:B------:R0:W-:Y:S07]  /*2e10*/  STG.E desc[UR14][R6.64+0x1c], R17 ;  /* 0x00001c1106007986 */ /* 0x0001ee000c10190e */
[----:B------:R-:W-:Y:S05]  /*2e20*/  @P0 BRA `(.L_x_73) ;  /* 0xfffffffc00800947 */ /* 0x000fea000383ffff */
.L_x_72:
[----:B------:R-:W-:Y:S05]  /*2e30*/  @!P1 EXIT ;  /* 0x000000000000994d */ /* 0x000fea0003800000 */
[----:B------:R-:W-:Y:S02]  /*2e40*/  ISETP.GE.U32.AND P0, PT, R8, 0x4, PT ;  /* 0x000000040800780c */ /* 0x000fe40003f06070 */
[----:B------:R-:W-:-:S04]  /*2e50*/  LOP3.LUT R10, R3, 0x3, RZ, 0xc0, !PT ;  /* 0x00000003030a7812 */ /* 0x000fc800078ec0ff */
[----:B------:R-:W-:-:S07]  /*2e60*/  ISETP.NE.AND P1, PT, R10, RZ, PT ;  /* 0x000000ff0a00720c */ /* 0x000fce0003f25270 */
[----:B------:R-:W-:Y:S06]  /*2e70*/  @!P0 BRA `(.L_x_74) ;  /* 0x0000000000488947 */ /* 0x000fec0003800000 */
[----:B------:R-:W1:Y:S08]  /*2e80*/  LDC.64 R4, c[0x0][0x3a8] ;  /* 0x0000ea00ff047b82 */ /* 0x000e700000000a00 */
[----:B0--3--:R-:W0:Y:S01]  /*2e90*/  LDC.64 R6, c[0x0][0x3b0] ;  /* 0x0000ec00ff067b82 */ /* 0x009e220000000a00 */
[----:B-1----:R-:W-:-:S05]  /*2ea0*/  IMAD.WIDE.U32 R4, R0, 0x4, R4 ;  /* 0x0000000400047825 */ /* 0x002fca00078e0004 */
        /* <DEDUP_REMOVED lines=15> */
.L_x_74:
[----:B------:R-:W-:Y:S05]  /*2fa0*/  @!P1 EXIT ;  /* 0x000000000000994d */ /* 0x000fea0003800000 */
[----:B------:R-:W-:Y:S02]  /*2fb0*/  ISETP.NE.AND P0, PT, R10, 0x1, PT ;  /* 0x000000010a00780c */ /* 0x000fe40003f05270 */
[----:B------:R-:W-:-:S04]  /*2fc0*/  LOP3.LUT R2, R3, 0x1, RZ, 0xc0, !PT ;  /* 0x0000000103027812 */ /* 0x000fc800078ec0ff */
[----:B------:R-:W-:-:S07]  /*2fd0*/  ISETP.NE.U32.AND P1, PT, R2, 0x1, PT ;  /* 0x000000010200780c */ /* 0x000fce0003f25070 */
[----:B------:R-:W-:Y:S06]  /*2fe0*/  @!P0 BRA `(.L_x_75) ;  /* 0x0000000000308947 */ /* 0x000fec0003800000 */
[----:B------:R-:W2:Y:S08]  /*2ff0*/  LDC.64 R4, c[0x0][0x3a8] ;  /* 0x0000ea00ff047b82 */ /* 0x000eb00000000a00 */
[----:B01-3--:R-:W0:Y:S01]  /*3000*/  LDC.64 R6, c[0x0][0x3b0] ;  /* 0x0000ec00ff067b82 */ /* 0x00be220000000a00 */
[----:B--2---:R-:W-:-:S05]  /*3010*/  IMAD.WIDE.U32 R4, R0, 0x4, R4 ;  /* 0x0000000400047825 */ /* 0x004fca00078e0004 */
[----:B------:R-:W2:Y:S01]  /*3020*/  LDG.E R2, desc[UR14][R4.64] ;  /* 0x0000000e04027981 */ /* 0x000ea2000c1e1900 */
[----:B------:R-:W-:-:S04]  /*3030*/  IMAD R9, R20, R3, R0 ;  /* 0x0000000314097224 */ /* 0x000fc800078e0200 */
[----:B0-----:R-:W-:-:S04]  /*3040*/  IMAD.WIDE R6, R9, 0x4, R6 ;  /* 0x0000000409067825 */ /* 0x001fc800078e0206 */
[----:B--2---:R-:W-:-:S05]  /*3050*/  FADD R9, RZ, R2 ;  /* 0x00000002ff097221 */ /* 0x004fca0000000000 */
[----:B------:R2:W-:Y:S04]  /*3060*/  STG.E desc[UR14][R6.64], R9 ;  /* 0x0000000906007986 */ /* 0x0005e8000c10190e */
[----:B------:R-:W3:Y:S01]  /*3070*/  LDG.E R2, desc[UR14][R4.64+0x4] ;  /* 0x0000040e04027981 */ /* 0x000ee2000c1e1900 */
[----:B------:R-:W-:Y:S01]  /*3080*/  IADD3 R0, PT, PT, R0, 0x2, RZ ;  /* 0x0000000200007810 */ /* 0x000fe20007ffe0ff */
[----:B---3--:R-:W-:-:S05]  /*3090*/  FADD R11, RZ, R2 ;  /* 0x00000002ff0b7221 */ /* 0x008fca0000000000 */
[----:B------:R2:W-:Y:S02]  /*30a0*/  STG.E desc[UR14][R6.64+0x4], R11 ;  /* 0x0000040b06007986 */ /* 0x0005e4000c10190e */
.L_x_75:
[----:B------:R-:W-:Y:S05]  /*30b0*/  @P1 EXIT ;  /* 0x000000000000194d */ /* 0x000fea0003800000 */
[----:B------:R-:W4:Y:S08]  /*30c0*/  LDC.64 R4, c[0x0][0x3a8] ;  /* 0x0000ea00ff047b82 */ /* 0x000f300000000a00 */
[----:B0123--:R-:W0:Y:S01]  /*30d0*/  LDC.64 R6, c[0x0][0x3b0] ;  /* 0x0000ec00ff067b82 */ /* 0x00fe220000000a00 */
[----:B----4-:R-:W-:-:S06]  /*30e0*/  IMAD.WIDE.U32 R4, R0, 0x4, R4 ;  /* 0x0000000400047825 */ /* 0x010fcc00078e0004 */
[----:B------:R-:W2:Y:S01]  /*30f0*/  LDG.E R4, desc[UR14][R4.64] ;  /* 0x0000000e04047981 */ /* 0x000ea2000c1e1900 */
[----:B------:R-:W-:-:S04]  /*3100*/  IMAD R3, R20, R3, R0 ;  /* 0x0000000314037224 */ /* 0x000fc800078e0200 */
[----:B0-----:R-:W-:-:S04]  /*3110*/  IMAD.WIDE R2, R3, 0x4, R6 ;  /* 0x0000000403027825 */ /* 0x001fc800078e0206 */
[----:B--2---:R-:W-:-:S05]  /*3120*/  FADD R7, RZ, R4 ;  /* 0x00000004ff077221 */ /* 0x004fca0000000000 */
[----:B------:R-:W-:Y:S01]  /*3130*/  STG.E desc[UR14][R2.64], R7 ;  /* 0x0000000702007986 */ /* 0x000fe2000c10190e */
[----:B------:R-:W-:Y:S05]  /*3140*/  EXIT ;  /* 0x000000000000794d */ /* 0x000fea0003800000 */
.L_x_59:
[----:B0-2-4-:R-:W0:Y:S02]  /*3150*/  LDC R5, c[0x0][0x3bc] ;  /* 0x0000ef00ff057b82 */ /* 0x015e240000000800 */
[----:B0-----:R-:W-:-:S13]  /*3160*/  ISETP.GE.AND P0, PT, R5, 0x1, PT ;  /* 0x000000010500780c */ /* 0x001fda0003f06270 */
[----:B------:R-:W-:Y:S05]  /*3170*/  @!P0 BRA `(.L_x_76) ;  /* 0x00000008007c8947 */ /* 0x000fea0003800000 */
[C---:B------:R-:W-:Y:S02]  /*3180*/  LOP3.LUT R3, R5.reuse, 0x7, RZ, 0xc0, !PT ;  /* 0x0000000705037812 */ /* 0x040fe400078ec0ff */
[----:B------:R-:W-:Y:S02]  /*3190*/  LOP3.LUT R2, R5, 0xf, RZ, 0xc0, !PT ;  /* 0x0000000f05027812 */ /* 0x000fe400078ec0ff */
[----:B------:R-:W-:Y:S02]  /*31a0*/  IADD3 R4, PT, PT, R3, -0x1, RZ ;  /* 0xffffffff03047810 */ /* 0x000fe40007ffe0ff */
[----:B------:R-:W-:Y:S02]  /*31b0*/  IADD3 R0, PT, PT, R2, -0x1, RZ ;  /* 0xffffffff02007810 */ /* 0x000fe40007ffe0ff */
[----:B------:R-:W-:Y:S02]  /*31c0*/  ISETP.GE.U32.AND P1, PT, R4, 0x3, PT ;  /* 0x000000030400780c */ /* 0x000fe40003f26070 */
[----:B------:R-:W-:-:S02]  /*31d0*/  LOP3.LUT R4, R5, 0x7ffffff0, RZ, 0xc0, !PT ;  /* 0x7ffffff005047812 */ /* 0x000fc400078ec0ff */
[----:B------:R-:W-:Y:S02]  /*31e0*/  ISETP.GE.U32.AND P0, PT, R0, 0x7, PT ;  /* 0x000000070000780c */ /* 0x000fe40003f06070 */
[----:B------:R-:W-:Y:S02]  /*31f0*/  LOP3.LUT R5, R5, 0x3, RZ, 0xc0, !PT ;  /* 0x0000000305057812 */ /* 0x000fe400078ec0ff */
[----:B---3--:R-:W-:-:S09]  /*3200*/  MOV R7, RZ ;  /* 0x000000ff00077202 */ /* 0x008fd20000000f00 */
.L_x_83:
[----:B------:R-:W-:Y:S01]  /*3210*/  HFMA2 R0, -RZ, RZ, 0, 0 ;  /* 0x00000000ff007431 */ /* 0x000fe200000001ff */
[----:B0-----:R-:W-:-:S06]  /*3220*/  UMOV UR4, URZ ;  /* 0x000000ff00047c82 */ /* 0x001fcc0008000000 */
.L_x_82:
[----:B------:R-:W0:Y:S01]  /*3230*/  LDCU UR5, c[0x0][0x3bc] ;  /* 0x00007780ff0577ac */ /* 0x000e220008000800 */
[----:B------:R-:W-:Y:S01]  /*3240*/  MOV R17, RZ ;  /* 0x000000ff00117202 */ /* 0x000fe20000000f00 */
[----:B------:R-:W1:Y:S01]  /*3250*/  LDCU UR6, c[0x0][0x3c4] ;  /* 0x00007880ff0677ac */ /* 0x000e620008000800 */
[----:B------:R-:W-:Y:S02]  /*3260*/  UIADD3 UR4, UPT, UPT, UR4, 0x1, URZ ;  /* 0x0000000104047890 */ /* 0x000fe4000fffe0ff */
[----:B0-----:R-:W-:Y:S02]  /*3270*/  UISETP.GE.U32.AND UP1, UPT, UR5, 0x10, UPT ;  /* 0x000000100500788c */ /* 0x001fe4000bf26070 */
[----:B-1----:R-:W-:-:S07]  /*3280*/  UISETP.NE.AND UP0, UPT, UR4, UR6, UPT ;  /* 0x000000060400728c */ /* 0x002fce000bf05270 */
[----:B------:R-:W-:Y:S05]  /*3290*/  BRA.U !UP1, `(.L_x_77) ;  /* 0x0000000109e47547 */ /* 0x000fea000b800000 */
[----:B------:R-:W-:-:S07]  /*32a0*/  HFMA2 R9, -RZ, RZ, 0, 0 ;  /* 0x00000000ff097431 */ /* 0x000fce00000001ff */
.L_x_78:
[----:B------:R-:W0:Y:S01]  /*32b0*/  LDC R6, c[0x0][0x3c0] ;  /* 0x0000f000ff067b82 */ /* 0x000e220000000800 */
[----:B------:R-:W-:-:S07]  /*32c0*/  IMAD R8, R20, UR5, R9 ;  /* 0x0000000514087c24 */ /* 0x000fce000f8e0209 */
[----:B------:R-:W1:Y:S01]  /*32d0*/  LDC.64 R10, c[0x0][0x380] ;  /* 0x0000e000ff0a7b82 */ /* 0x000e620000000a00 */
[----:B0-----:R-:W-:-:S04]  /*32e0*/  IMAD R13, R8, R6, R7 ;  /* 0x00000006080d7224 */ /* 0x001fc800078e0207 */
[----:B-1----:R-:W-:-:S04]  /*32f0*/  IMAD.WIDE R10, R13, 0x4, R10 ;  /* 0x000000040d0a7825 */ /* 0x002fc800078e020a */
[C---:B------:R-:W-:Y:S02]  /*3300*/  IMAD.WIDE.U32 R14, R6.reuse, 0x4, R10 ;  /* 0x00000004060e7825 */ /* 0x040fe400078e000a */
[----:B------:R-:W2:Y:S02]  /*3310*/  LDG.E R11, desc[UR14][R10.64] ;  /* 0x0000000e0a0b7981 */ /* 0x000ea4000c1e1900 */
[C---:B------:R-:W-:Y:S02]  /*3320*/  IMAD.WIDE.U32 R18, R6.reuse, 0x4, R14 ;  /* 0x0000000406127825 */ /* 0x040fe400078e000e */
[----:B------:R0:W3:Y:S04]  /*3330*/  LDG.E R8, desc[UR14][R14.64] ;  /* 0x0000000e0e087981 */ /* 0x0000e8000c1e1900 */
[----:B------:R1:W4:Y:S01]  /*3340*/  LDG.E R29, desc[UR14][R18.64] ;  /* 0x0000000e121d7981 */ /* 0x000322000c1e1900 */
[----:B------:R-:W-:-:S05]  /*3350*/  IMAD.WIDE.U32 R16, R6, 0x4, R18 ;  /* 0x0000000406107825 */ /* 0x000fca00078e0012 */
[----:B------:R5:W4:Y:S01]  /*3360*/  LDG.E R28, desc[UR14][R16.64] ;  /* 0x0000000e101c7981 */ /* 0x000b22000c1e1900 */
[----:B------:R-:W-:-:S04]  /*3370*/  IMAD.WIDE.U32 R26, R6, 0x4, R16 ;  /* 0x00000004061a7825 */ /* 0x000fc800078e0010 */
[C---:B------:R-:W-:Y:S02]  /*3380*/  IMAD.WIDE.U32 R12, R6.reuse, 0x4, R26 ;  /* 0x00000004060c7825 */ /* 0x040fe400078e001a */
[----:B------:R-:W4:Y:S02]  /*3390*/  LDG.E R27, desc[UR14][R26.64] ;  /* 0x0000000e1a1b7981 */ /* 0x000f24000c1e1900 */
[----:B------:R-:W-:-:S05]  /*33a0*/  IMAD.WIDE.U32 R22, R6, 0x4, R12 ;  /* 0x0000000406167825 */ /* 0x000fca00078e000c */
[----:B------:R-:W4:Y:S01]  /*33b0*/  LDG.E R25, desc[UR14][R22.64] ;  /* 0x0000000e16197981 */ /* 0x000f22000c1e1900 */
[----:B0-----:R-:W-:-:S03]  /*33c0*/  IMAD.WIDE.U32 R14, R6, 0x4, R22 ;  /* 0x00000004060e7825 */ /* 0x001fc600078e0016 */
[----:B------:R0:W4:Y:S01]  /*33d0*/  LDG.E R26, desc[UR14][R12.64] ;  /* 0x0000000e0c1a7981 */ /* 0x000122000c1e1900 */
[----:B-1----:R-:W-:-:S03]  /*33e0*/  IMAD.WIDE.U32 R18, R6, 0x4, R14 ;  /* 0x0000000406127825 */ /* 0x002fc600078e000e */
[----:B------:R1:W4:Y:S04]  /*33f0*/  LDG.E R24, desc[UR14][R14.64] ;  /* 0x0000000e0e187981 */ /* 0x000328000c1e1900 */
[----:B------:R-:W4:Y:S01]  /*3400*/  LDG.E R21, desc[UR14][R18.64] ;  /* 0x0000000e12157981 */ /* 0x000f22000c1e1900 */
[----:B-----5:R-:W-:-:S05]  /*3410*/  IMAD.WIDE.U32 R16, R6, 0x4, R18 ;  /* 0x0000000406107825 */ /* 0x020fca00078e0012 */
[----:B------:R5:W4:Y:S01]  /*3420*/  LDG.E R10, desc[UR14][R16.64] ;  /* 0x0000000e100a7981 */ /* 0x000b22000c1e1900 */
[----:B0-----:R-:W-:-:S04]  /*3430*/  IMAD.WIDE.U32 R12, R6, 0x4, R16 ;  /* 0x00000004060c7825 */ /* 0x001fc800078e0010 */
[C---:B-1----:R-:W-:Y:S02]  /*3440*/  IMAD.WIDE.U32 R14, R6.reuse, 0x4, R12 ;  /* 0x00000004060e7825 */ /* 0x042fe400078e000c */
[----:B------:R-:W4:Y:S02]  /*3450*/  LDG.E R12, desc[UR14][R12.64] ;  /* 0x0000000e0c0c7981 */ /* 0x000f24000c1e1900 */
[----:B-----5:R-:W-:-:S04]  /*3460*/  IMAD.WIDE.U32 R16, R6, 0x4, R14 ;  /* 0x0000000406107825 */ /* 0x020fc800078e000e */
[C---:B------:R-:W-:Y:S01]  /*3470*/  IMAD.WIDE.U32 R18, R6.reuse, 0x4, R16 ;  /* 0x0000000406127825 */ /* 0x040fe200078e0010 */
[----:B------:R0:W5:Y:S04]  /*3480*/  LDG.E R13, desc[UR14][R14.64] ;  /* 0x0000000e0e0d7981 */ /* 0x000168000c1e1900 */
[----:B------:R-:W5:Y:S01]  /*3490*/  LDG.E R16, desc[UR14][R16.64] ;  /* 0x0000000e10107981 */ /* 0x000f62000c1e1900 */
[----:B------:R-:W-:-:S03]  /*34a0*/  IMAD.WIDE.U32 R22, R6, 0x4, R18 ;  /* 0x0000000406167825 */ /* 0x000fc600078e0012 */
[----:B------:R-:W5:Y:S01]  /*34b0*/  LDG.E R18, desc[UR14][R18.64] ;  /* 0x0000000e12127981 */ /* 0x000f62000c1e1900 */
[----:B0-----:R-:W-:-:S03]  /*34c0*/  IMAD.WIDE.U32 R14, R6, 0x4, R22 ;  /* 0x00000004060e7825 */ /* 0x001fc600078e0016 */
[----:B------:R-:W5:Y:S04]  /*34d0*/  LDG.E R22, desc[UR14][R22.64] ;  /* 0x0000000e16167981 */ /* 0x000f68000c1e1900 */
[----:B------:R-:W5:Y:S01]  /*34e0*/  LDG.E R6, desc[UR14][R14.64] ;  /* 0x0000000e0e067981 */ /* 0x000f62000c1e1900 */
[----:B------:R-:W-:-:S04]  /*34f0*/  IADD3 R9, PT, PT, R9, 0x10, RZ ;  /* 0x0000001009097810 */ /* 0x000fc80007ffe0ff */
[----:B------:R-:W-:Y:S01]  /*3500*/  ISETP.NE.AND P2, PT, R9, R4, PT ;  /* 0x000000040900720c */ /* 0x000fe20003f45270 */
[----:B--2---:R-:W-:-:S04]  /*3510*/  FFMA R11, RZ, R11, R0 ;  /* 0x0000000bff0b7223 */ /* 0x004fc80000000000 */
[----:B---3--:R-:W-:-:S04]  /*3520*/  FFMA R8, RZ, R8, R11 ;  /* 0x00000008ff087223 */ /* 0x008fc8000000000b */
[----:B----4-:R-:W-:-:S04]  /*3530*/  FFMA R29, RZ, R29, R8 ;  /* 0x0000001dff1d7223 */ /* 0x010fc80000000008 */
[----:B------:R-:W-:-:S04]  /*3540*/  FFMA R28, RZ, R28, R29 ;  /* 0x0000001cff1c7223 */ /* 0x000fc8000000001d */
[----:B------:R-:W-:-:S04]  /*3550*/  FFMA R27, RZ, R27, R28 ;  /* 0x0000001bff1b7223 */ /* 0x000fc8000000001c */
[----:B------:R-:W-:-:S04]  /*3560*/  FFMA R26, RZ, R26, R27 ;  /* 0x0000001aff1a7223 */ /* 0x000fc8000000001b */
[----:B------:R-:W-:-:S04]  /*3570*/  FFMA R25, RZ, R25, R26 ;  /* 0x00000019ff197223 */ /* 0x000fc8000000001a */
[----:B------:R-:W-:-:S04]  /*3580*/  FFMA R24, RZ, R24, R25 ;  /* 0x00000018ff187223 */ /* 0x000fc80000000019 */
[----:B------:R-:W-:-:S04]  /*3590*/  FFMA R21, RZ, R21, R24 ;  /* 0x00000015ff157223 */ /* 0x000fc80000000018 */
[----:B------:R-:W-:-:S04]  /*35a0*/  FFMA R21, RZ, R10, R21 ;  /* 0x0000000aff157223 */ /* 0x000fc80000000015 */
[----:B------:R-:W-:-:S04]  /*35b0*/  FFMA R12, RZ, R12, R21 ;  /* 0x0000000cff0c7223 */ /* 0x000fc80000000015 */
[----:B-----5:R-:W-:-:S04]  /*35c0*/  FFMA R13, RZ, R13, R12 ;  /* 0x0000000dff0d7223 */ /* 0x020fc8000000000c */
[----:B------:R-:W-:-:S04]  /*35d0*/  FFMA R13, RZ, R16, R13 ;  /* 0x00000010ff0d7223 */ /* 0x000fc8000000000d */
[----:B------:R-:W-:-:S04]  /*35e0*/  FFMA R13, RZ, R18, R13 ;  /* 0x00000012ff0d7223 */ /* 0x000fc8000000000d */
[----:B------:R-:W-:-:S04]  /*35f0*/  FFMA R13, RZ, R22, R13 ;  /* 0x00000016ff0d7223 */ /* 0x000fc8000000000d */
[----:B------:R-:W-:Y:S01]  /*3600*/  FFMA R0, RZ, R6, R13 ;  /* 0x00000006ff007223 */ /* 0x000fe2000000000d */
[----:B------:R-:W-:Y:S06]  /*3610*/  @P2 BRA `(.L_x_78) ;  /* 0xfffffffc00242947 */ /* 0x000fec000383ffff */
[----:B------:R-:W-:-:S07]  /*3620*/  MOV R17, R4 ;  /* 0x0000000400117202 */ /* 0x000fce0000000f00 */
.L_x_77:
[----:B------:R-:W-:-:S13]  /*3630*/  ISETP.NE.AND P2, PT, R2, RZ, PT ;  /* 0x000000ff0200720c */ /* 0x000fda0003f45270 */
[----:B------:R-:W-:Y:S05]  /*3640*/  @!P2 BRA `(.L_x_79) ;  /* 0x000000040010a947 */ /* 0x000fea0003800000 */
[----:B------:R-:W-:Y:S01]  /*3650*/  ISETP.NE.AND P2, PT, R3, RZ, PT ;  /* 0x000000ff0300720c */ /* 0x000fe20003f45270 */
[----:B------:R-:W-:-:S12]  /*3660*/  @!P0 BRA `(.L_x_80) ;  /* 0x0000000000748947 */ /* 0x000fd80003800000 */
[----:B------:R-:W0:Y:S01]  /*3670*/  LDC R19, c[0x0][0x3c0] ;  /* 0x0000f000ff137b82 */ /* 0x000e220000000800 */
[----:B------:R-:W-:-:S07]  /*3680*/  IMAD R6, R20, UR5, R17 ;  /* 0x0000000514067c24 */ /* 0x000fce000f8e0211 */
[----:B------:R-:W1:Y:S01]  /*3690*/  LDC.64 R24, c[0x0][0x380] ;  /* 0x0000e000ff187b82 */ /* 0x000e620000000a00 */
[----:B0-----:R-:W-:-:S04]  /*36a0*/  IMAD R9, R6, R19, R7 ;  /* 0x0000001306097224 */ /* 0x001fc800078e0207 */
[----:B-1----:R-:W-:-:S05]  /*36b0*/  IMAD.WIDE R24, R9, 0x4, R24 ;  /* 0x0000000409187825 */ /* 0x002fca00078e0218 */
[----:B------:R-:W2:Y:S01]  /*36c0*/  LDG.E R21, desc[UR14][R24.64] ;  /* 0x0000000e18157981 */ /* 0x000ea2000c1e1900 */
[----:B------:R-:W-:-:S05]  /*36d0*/  IMAD.WIDE.U32 R26, R19, 0x4, R24 ;  /* 0x00000004131a7825 */ /* 0x000fca00078e0018 */
[----:B------:R-:W3:Y:S01]  /*36e0*/  LDG.E R6, desc[UR14][R26.64] ;  /* 0x0000000e1a067981 */ /* 0x000ee2000c1e1900 */
[----:B------:R-:W-:-:S04]  /*36f0*/  IMAD.WIDE.U32 R14, R19, 0x4, R26 ;  /* 0x00000004130e7825 */ /* 0x000fc800078e001a */
[C---:B------:R-:W-:Y:S02]  /*3700*/  IMAD.WIDE.U32 R8, R19.reuse, 0x4, R14 ;  /* 0x0000000413087825 */ /* 0x040fe400078e000e */
[----:B------:R-:W4:Y:S02]  /*3710*/  LDG.E R15, desc[UR14][R14.64] ;  /* 0x0000000e0e0f7981 */ /* 0x000f24000c1e1900 */
[C---:B------:R-:W-:Y:S02]  /*3720*/  IMAD.WIDE.U32 R10, R19.reuse, 0x4, R8 ;  /* 0x00000004130a7825 */ /* 0x040fe400078e0008 */
[----:B------:R-:W5:Y:S02]  /*3730*/  LDG.E R9, desc[UR14][R8.64] ;  /* 0x0000000e08097981 */ /* 0x000f64000c1e1900 */
[C---:B------:R-:W-:Y:S02]  /*3740*/  IMAD.WIDE.U32 R12, R19.reuse, 0x4, R10 ;  /* 0x00000004130c7825 */ /* 0x040fe400078e000a */
[----:B------:R-:W5:Y:S02]  /*3750*/  LDG.E R11, desc[UR14][R10.64] ;  /* 0x0000000e0a0b7981 */ /* 0x000f64000c1e1900 */
[----:B------:R-:W-:-:S02]  /*3760*/  IMAD.WIDE.U32 R22, R19, 0x4, R12 ;  /* 0x0000000413167825 */ /* 0x000fc400078e000c */
[----:B------:R-:W5:Y:S02]  /*3770*/  LDG.E R13, desc[UR14][R12.64] ;  /* 0x0000000e0c0d7981 */ /* 0x000f64000c1e1900 */
[----:B------:R-:W-:Y:S02]  /*3780*/  IMAD.WIDE.U32 R18, R19, 0x4, R22 ;  /* 0x0000000413127825 */ /* 0x000fe400078e0016 */
[----:B------:R-:W5:Y:S04]  /*3790*/  LDG.E R23, desc[UR14][R22.64] ;  /* 0x0000000e16177981 */ /* 0x000f68000c1e1900 */
[----:B------:R-:W5:Y:S01]  /*37a0*/  LDG.E R19, desc[UR14][R18.64] ;  /* 0x0000000e12137981 */ /* 0x000f62000c1e1900 */
[----:B------:R-:W-:Y:S01]  /*37b0*/  IADD3 R17, PT, PT, R17, 0x8, RZ ;  /* 0x0000000811117810 */ /* 0x000fe20007ffe0ff */
[----:B--2---:R-:W-:-:S04]  /*37c0*/  FFMA R21, RZ, R21, R0 ;  /* 0x00000015ff157223 */ /* 0x004fc80000000000 */
[----:B---3--:R-:W-:-:S04]  /*37d0*/  FFMA R6, RZ, R6, R21 ;  /* 0x00000006ff067223 */ /* 0x008fc80000000015 */
[----:B----4-:R-:W-:-:S04]  /*37e0*/  FFMA R6, RZ, R15, R6 ;  /* 0x0000000fff067223 */ /* 0x010fc80000000006 */
[----:B-----5:R-:W-:-:S04]  /*37f0*/  FFMA R6, RZ, R9, R6 ;  /* 0x00000009ff067223 */ /* 0x020fc80000000006 */
[----:B------:R-:W-:-:S04]  /*3800*/  FFMA R6, RZ, R11, R6 ;  /* 0x0000000bff067223 */ /* 0x000fc80000000006 */
[----:B------:R-:W-:-:S04]  /*3810*/  FFMA R6, RZ, R13, R6 ;  /* 0x0000000dff067223 */ /* 0x000fc80000000006 */
[----:B------:R-:W-:-:S04]  /*3820*/  FFMA R6, RZ, R23, R6 ;  /* 0x00000017ff067223 */ /* 0x000fc80000000006 */
[----:B------:R-:W-:-:S07]  /*3830*/  FFMA R0, RZ, R19, R6 ;  /* 0x00000013ff007223 */ /* 0x000fce0000000006 */
.L_x_80:
[----:B------:R-:W-:Y:S05]  /*3840*/  @!P2 BRA `(.L_x_79) ;  /* 0x000000000090a947 */ /* 0x000fea0003800000 */
[----:B------:R-:W-:Y:S01]  /*3850*/  ISETP.NE.AND P2, PT, R5, RZ, PT ;  /* 0x000000ff0500720c */ /* 0x000fe20003f45270 */
[----:B------:R-:W-:-:S12]  /*3860*/  @!P1 BRA `(.L_x_81) ;  /* 0x0000000000449947 */ /* 0x000fd80003800000 */
        /* <DEDUP_REMOVED lines=13> */
[----:B--2---:R-:W-:-:S04]  /*3940*/  FFMA R0, RZ, R9, R0 ;  /* 0x00000009ff007223 */ /* 0x004fc80000000000 */
[----:B---3--:R-:W-:-:S04]  /*3950*/  FFMA R0, RZ, R11, R0 ;  /* 0x0000000bff007223 */ /* 0x008fc80000000000 */
[----:B----4-:R-:W-:-:S04]  /*3960*/  FFMA R0, RZ, R13, R0 ;  /* 0x0000000dff007223 */ /* 0x010fc80000000000 */
[----:B-----5:R-:W-:-:S07]  /*3970*/  FFMA R0, RZ, R15, R0 ;  /* 0x0000000fff007223 */ /* 0x020fce0000000000 */
.L_x_81:
[----:B------:R-:W-:Y:S05]  /*3980*/  @!P2 BRA `(.L_x_79) ;  /* 0x000000000040a947 */ /* 0x000fea0003800000 */
[----:B------:R-:W0:Y:S01]  /*3990*/  LDC R13, c[0x0][0x3c0] ;  /* 0x0000f000ff0d7b82 */ /* 0x000e220000000800 */
[----:B------:R-:W-:-:S07]  /*39a0*/  IMAD R6, R20, UR5, R17 ;  /* 0x0000000514067c24 */ /* 0x000fce000f8e0211 */
[----:B------:R-:W1:Y:S01]  /*39b0*/  LDC.64 R8, c[0x0][0x380] ;  /* 0x0000e000ff087b82 */ /* 0x000e620000000a00 */
[----:B0-----:R-:W-:-:S04]  /*39c0*/  IMAD R11, R6, R13, R7 ;  /* 0x0000000d060b7224 */ /* 0x001fc800078e0207 */
[----:B-1----:R-:W-:-:S05]  /*39d0*/  IMAD.WIDE R8, R11, 0x4, R8 ;  /* 0x000000040b087825 */ /* 0x002fca00078e0208 */
[----:B------:R-:W2:Y:S01]  /*39e0*/  LDG.E R11, desc[UR14][R8.64] ;  /* 0x0000000e080b7981 */ /* 0x000ea2000c1e1900 */
[----:B------:R-:W-:Y:S01]  /*39f0*/  ISETP.NE.AND P2, PT, R5, 0x1, PT ;  /* 0x000000010500780c */ /* 0x000fe20003f45270 */
[----:B--2---:R-:W-:-:S12]  /*3a00*/  FFMA R0, RZ, R11, R0 ;  /* 0x0000000bff007223 */ /* 0x004fd80000000000 */
[----:B------:R-:W-:Y:S05]  /*3a10*/  @!P2 BRA `(.L_x_79) ;  /* 0x00000000001ca947 */ /* 0x000fea0003800000 */
[----:B------:R-:W-:Y:S01]  /*3a20*/  ISETP.NE.AND P2, PT, R5, 0x2, PT ;  /* 0x000000020500780c */ /* 0x000fe20003f45270 */
[----:B------:R-:W-:-:S12]  /*3a30*/  IMAD.WIDE.U32 R10, R13, 0x4, R8 ;  /* 0x000000040d0a7825 */ /* 0x000fd800078e0008 */
[----:B------:R-:W-:Y:S02]  /*3a40*/  @P2 IMAD.WIDE.U32 R8, R13, 0x4, R10 ;  /* 0x000000040d082825 */ /* 0x000fe400078e000a */
[----:B------:R-:W2:Y:S04]  /*3a50*/  LDG.E R11, desc[UR14][R10.64] ;  /* 0x0000000e0a0b7981 */ /* 0x000ea8000c1e1900 */
[----:B------:R-:W3:Y:S01]  /*3a60*/  @P2 LDG.E R9, desc[UR14][R8.64] ;  /* 0x0000000e08092981 */ /* 0x000ee2000c1e1900 */
[----:B--2---:R-:W-:-:S04]  /*3a70*/  FFMA R0, RZ, R11, R0 ;  /* 0x0000000bff007223 */ /* 0x004fc80000000000 */
[----:B---3--:R-:W-:-:S07]  /*3a80*/  @P2 FFMA R0, RZ, R9, R0 ;  /* 0x00000009ff002223 */ /* 0x008fce0000000000 */
.L_x_79:
[----:B------:R-:W-:Y:S05]  /*3a90*/  BRA.U UP0, `(.L_x_82) ;  /* 0xfffffff500e47547 */ /* 0x000fea000b83ffff */
[----:B------:R-:W0:Y:S01]  /*3aa0*/  LDC.64 R8, c[0x0][0x3a8] ;  /* 0x0000ea00ff087b82 */ /* 0x000e220000000a00 */
[----:B------:R-:W1:Y:S07]  /*3ab0*/  LDCU UR4, c[0x0][0x3c0] ;  /* 0x00007800ff0477ac */ /* 0x000e6e0008000800 */
        /* <DEDUP_REMOVED lines=11> */
.L_x_76:
        /* <DEDUP_REMOVED lines=8> */
.L_x_85:
        /* <DEDUP_REMOVED lines=32> */
.L_x_84:
        /* <DEDUP_REMOVED lines=23> */
.L_x_86:
        /* <DEDUP_REMOVED lines=17> */
.L_x_87:
        /* <DEDUP_REMOVED lines=10> */
.L_x_58:
[C---:B------:R-:W-:Y:S02]  /*4110*/  IADD3 R0, PT, PT, R3.reuse, -0x1, RZ ;  /* 0xffffffff03007810 */ /* 0x040fe40007ffe0ff */
[----:B0-2-4-:R-:W-:Y:S02]  /*4120*/  LOP3.LUT R8, R3, 0xf, RZ, 0xc0, !PT ;  /* 0x0000000f03087812 */ /* 0x015fe400078ec0ff */
[----:B------:R-:W-:Y:S02]  /*4130*/  ISETP.GE.U32.AND P0, PT, R0, 0xf, PT ;  /* 0x0000000f0000780c */ /* 0x000fe40003f06070 */
[----:B------:R-:W-:Y:S02]  /*4140*/  ISETP.NE.AND P1, PT, R8, RZ, PT ;  /* 0x000000ff0800720c */ /* 0x000fe40003f25270 */
[----:B------:R-:W-:-:S09]  /*4150*/  MOV R0, RZ ;  /* 0x000000ff00007202 */ /* 0x000fd20000000f00 */
[----:B------:R-:W-:Y:S05]  /*4160*/  @!P0 BRA `(.L_x_88) ;  /* 0x0000000000e88947 */ /* 0x000fea0003800000 */
[----:B------:R-:W-:Y:S01]  /*4170*/  HFMA2 R9, -RZ, RZ, 0, 0 ;  /* 0x00000000ff097431 */ /* 0x000fe200000001ff */
[----:B------:R-:W-:-:S07]  /*4180*/  LOP3.LUT R0, R3, 0x7ffffff0, RZ, 0xc0, !PT ;  /* 0x7ffffff003007812 */ /* 0x000fce00078ec0ff */
.L_x_89:
        /* <DEDUP_REMOVED lines=56> */
.L_x_88:
        /* <DEDUP_REMOVED lines=35> */
.L_x_90:
[----:B------:R-:W-:Y:S05]  /*4740*/  @!P1 EXIT ;  /* 0x000000000000994d */ /* 0x000fea0003800000 */
[----:B------:R-:W-:Y:S02]  /*4750*/  ISETP.GE.U32.AND P0, PT, R10, 0x4, PT ;  /* 0x000000040a00780c */ /* 0x000fe40003f06070 */
[----:B------:R-:W-:-:S04]  /*4760*/  LOP3.LUT R12, R3, 0x3, RZ, 0xc0, !PT ;  /* 0x00000003030c7812 */ /* 0x000fc800078ec0ff */
[----:B------:R-:W-:-:S07]  /*4770*/  ISETP.NE.AND P1, PT, R12, RZ, PT ;  /* 0x000000ff0c00720c */ /* 0x000fce0003f25270 */
[----:B------:R-:W-:Y:S06]  /*4780*/  @!P0 BRA `(.L_x_91) ;  /* 0x0000000000488947 */ /* 0x000fec0003800000 */
[----:B------:R-:W1:Y:S08]  /*4790*/  LDC.64 R4, c[0x0][0x3a8] ;  /* 0x0000ea00ff047b82 */ /* 0x000e700000000a00 */
[----:B0--34-:R-:W0:Y:S01]  /*47a0*/  LDC.64 R6, c[0x0][0x3b0] ;  /* 0x0000ec00ff067b82 */ /* 0x019e220000000a00 */
        /* <DEDUP_REMOVED lines=16> */
.L_x_91:
[----:B------:R-:W-:Y:S05]  /*48b0*/  @!P1 EXIT ;  /* 0x000000000000994d */ /* 0x000fea0003800000 */
[----:B-1--4-:R-:W1:Y:S01]  /*48c0*/  LDC.64 R8, c[0x0][0x3a8] ;  /* 0x0000ea00ff087b82 */ /* 0x012e620000000a00 */
[----:B------:R-:W-:-:S07]  /*48d0*/  UMOV UR4, URZ ;  /* 0x000000ff00047c82 */ /* 0x000fce0008000000 */
[----:B0-----:R-:W0:Y:S02]  /*48e0*/  LDC.64 R10, c[0x0][0x3b0] ;  /* 0x0000ec00ff0a7b82 */ /* 0x001e240000000a00 */
.L_x_92:
[----:B-1----:R-:W-:-:S06]  /*48f0*/  IMAD.WIDE.U32 R4, R0, 0x4, R8 ;  /* 0x0000000400047825 */ /* 0x002fcc00078e0008 */
[----:B--2---:R-:W2:Y:S01]  /*4900*/  LDG.E R4, desc[UR14][R4.64] ;  /* 0x0000000e04047981 */ /* 0x004ea2000c1e1900 */
[----:B------:R-:W-:Y:S01]  /*4910*/  UIADD3 UR4, UPT, UPT, UR4, 0x1, URZ ;  /* 0x0000000104047890 */ /* 0x000fe2000fffe0ff */
[----:B---3--:R-:W-:Y:S01]  /*4920*/  IMAD R7, R20, R3, R0 ;  /* 0x0000000314077224 */ /* 0x008fe200078e0200 */
[----:B------:R-:W-:-:S03]  /*4930*/  IADD3 R0, PT, PT, R0, 0x1, RZ ;  /* 0x0000000100007810 */ /* 0x000fc60007ffe0ff */
[----:B0-----:R-:W-:Y:S01]  /*4940*/  IMAD.WIDE R6, R7, 0x4, R10 ;  /* 0x0000000407067825 */ /* 0x001fe200078e020a */
[----:B------:R-:W-:-:S03]  /*4950*/  ISETP.NE.AND P0, PT, R12, UR4, PT ;  /* 0x000000040c007c0c */ /* 0x000fc6000bf05270 */
[----:B--2---:R-:W-:-:S05]  /*4960*/  FADD R13, RZ, R4 ;  /* 0x00000004ff0d7221 */ /* 0x004fca0000000000 */
[----:B------:R2:W-:Y:S05]  /*4970*/  STG.E desc[UR14][R6.64], R13 ;  /* 0x0000000d06007986 */ /* 0x0005ea000c10190e */
[----:B------:R-:W-:Y:S05]  /*4980*/  @P0 BRA `(.L_x_92) ;  /* 0xfffffffc00d80947 */ /* 0x000fea000383ffff */
[----:B------:R-:W-:Y:S05]  /*4990*/  EXIT ;  /* 0x000000000000794d */ /* 0x000fea0003800000 */
.L_x_93:
        /* <DEDUP_REMOVED lines=14> */
.L_x_95:


//--------------------- .nv.global.init           --------------------------
	.section	.nv.global.init,"aw",@progbits
	.align	4
.nv.global.init:
	.type		mrg32k3aM1SubSeq,@object
	.size		mrg32k3aM1SubSeq,(mrg32k3aM2SubSeq - mrg32k3aM1SubSeq)
mrg32k3aM1SubSeq:
        /*0000*/ 	.byte	0x0b, 0xcc, 0xee, 0x04, 0x73, 0x29, 0x8b, 0x6f, 0xf6, 0x53, 0x03, 0xf6, 0x23, 0xf6, 0xea, 0xda
        /* <DEDUP_REMOVED lines=125> */
	.type		mrg32k3aM2SubSeq,@object
	.size		mrg32k3aM2SubSeq,(mrg32k3aM1 - mrg32k3aM2SubSeq)
mrg32k3aM2SubSeq:
        /* <DEDUP_REMOVED lines=126> */
	.type		mrg32k3aM1,@object
	.size		mrg32k3aM1,(mrg32k3aM1Seq - mrg32k3aM1)
mrg32k3aM1:
        /* <DEDUP_REMOVED lines=144> */
	.type		mrg32k3aM1Seq,@object
	.size		mrg32k3aM1Seq,(mrg32k3aM2 - mrg32k3aM1Seq)
mrg32k3aM1Seq:
        /* <DEDUP_REMOVED lines=144> */
	.type		mrg32k3aM2,@object
	.size		mrg32k3aM2,(mrg32k3aM2Seq - mrg32k3aM2)
mrg32k3aM2:
        /* <DEDUP_REMOVED lines=144> */
	.type		mrg32k3aM2Seq,@object
	.size		mrg32k3aM2Seq,(precalc_xorwow_matrix - mrg32k3aM2Seq)
mrg32k3aM2Seq:
        /* <DEDUP_REMOVED lines=144> */
	.type		precalc_xorwow_matrix,@object
	.size		precalc_xorwow_matrix,(precalc_xorwow_offset_matrix - precalc_xorwow_matrix)
precalc_xorwow_matrix:
        /* <DEDUP_REMOVED lines=6400> */
	.type		precalc_xorwow_offset_matrix,@object
	.size		precalc_xorwow_offset_matrix,(.L_1 - precalc_xorwow_offset_matrix)
precalc_xorwow_offset_matrix:
        /* <DEDUP_REMOVED lines=6400> */
.L_1:


//--------------------- .nv.shared.reserved.0     --------------------------
	.section	.nv.shared.reserved.0,"aw",@nobits
	.weak		__nv_reservedSMEM_offset_0_alias
	.size		__nv_reservedSMEM_offset_0_alias, 0, 64
	.other		__nv_reservedSMEM_offset_0_alias,@"STO_CUDA_RESERVED_SHARED STV_DEFAULT"
__nv_reservedSMEM_offset_0_alias:
	.zero		0
	.zero		64


//--------------------- .nv.constant0._Z20agent_network_kernelPfS_S_S_S_iiiii --------------------------
	.section	.nv.constant0._Z20agent_network_kernelPfS_S_S_S_iiiii,"a",@progbits
	.sectionflags	@""
	.align	4
.nv.constant0._Z20agent_network_kernelPfS_S_S_S_iiiii:
	.zero		956


//--------------------- .nv.constant0._Z21mixing_network_kernelPfS_S_S_S_S_S_iiiii --------------------------
	.section	.nv.constant0._Z21mixing_network_kernelPfS_S_S_S_S_S_iiiii,"a",@progbits
	.sectionflags	@""
	.align	4
.nv.constant0._Z21mixing_network_kernelPfS_S_S_S_S_S_iiiii:
	.zero		972


//--------------------- SYMBOLS --------------------------

	.type		.nv.reservedSmem.offset0,@object
	.size		.nv.reservedSmem.offset0,0x4
